	.target	sm_90a

	.elftype	@"ET_EXEC"


//--------------------- .note.nv.tkinfo           --------------------------
	.section	.note.nv.tkinfo,"",@"SHT_NOTE"
	.sectionflags	@"SHF_NOTE_NV_TKINFO"
	.tkinfo
        /*0018*/ 	.word	0x00000002
        /*0030*/ 	.string	""
        /*0030*/ 	.string	"ptxas"
        /*0030*/ 	.string	"Cuda compilation tools, release 13.0, V13.0.88"
        /*0030*/ 	.string	"Build cuda_13.0.r13.0/compiler.36424714_0"
        /*0030*/ 	.string	"-arch sm_90a -m 64 "



//--------------------- .note.nv.cuinfo           --------------------------
	.section	.note.nv.cuinfo,"",@"SHT_NOTE"
	.sectionflags	@"SHF_NOTE_NV_CUINFO"
        /*0018*/ 	.short	0x0002
        /*001a*/ 	.short	0x005a
        /*001c*/ 	.short	0x0082
	.zero		2


//--------------------- .nv.info                  --------------------------
	.section	.nv.info,"",@"SHT_CUDA_INFO"
	.align	4


	//----- nvinfo : EIATTR_REGCOUNT
	.align		4
        /*0000*/ 	.byte	0x04, 0x2f
        /*0002*/ 	.short	(.L_15 - .L_14)
	.align		4
.L_14:
        /*0004*/ 	.word	index@(_ZN7cutlass13device_kernelINS_4gemm6kernel13GemmUniversalIN4cute5tupleIJiiiiEEENS1_10collective13CollectiveMmaINS1_34MainloopSm90TmaGmmaWarpSpecializedILi3ENS5_IJNS4_1CILi1EEESB_SB_EEENS1_35KernelTmaWarpSpecializedCooperativeEEENS5_IJNSA_ILi128EEESF_SF_EEENS_10bfloat16_tENS5_IJSB_llEEESH_SI_NS4_8TiledMMAINS4_8MMA_AtomIJNS4_4SM904GMMA28MMA_64x128x16_F32BF16BF16_SSILNSM_5MajorE1ELSO_1ELNSM_7ScaleInE1ELSP_1EEEEEENS4_6LayoutINS5_IJNSA_ILi2EEESB_SB_EEENS5_IJSB_NSA_ILi0EEESV_EEEEENS5_IJNS4_10UnderscoreESY_SY_EEEEENS4_13SM90_TMA_LOADENS4_14ComposedLayoutINS4_7SwizzleILi3ELi4ELi3EEENS4_18smem_ptr_flag_bitsILi16EEENSS_INS5_IJNSA_ILi64EEENSA_ILi8EEEEEENS5_IJSB_S17_EEEEEEEvNS4_8identityES11_S1C_vS1D_EENS_8epilogue10collective6detail29Sm90TmaWarpSpecializedAdapterINS1G_15DefaultEpilogueISH_NS5_IJlSB_lEEES1K_NS1F_6thread17LinearCombinationISH_Li1EffLNS1L_9ScaleType4KindE0ELNS_15FloatRoundStyleE2ESH_EENS1_15EpilogueDefaultEEEEEvvEEEEvNT_6ParamsE)
        /*0008*/ 	.word	0x000000a8


	//----- nvinfo : EIATTR_FRAME_SIZE
	.align		4
.L_15:
        /*000c*/ 	.byte	0x04, 0x11
        /*000e*/ 	.short	(.L_17 - .L_16)
	.align		4
.L_16:
        /*0010*/ 	.word	index@(_ZN7cutlass13device_kernelINS_4gemm6kernel13GemmUniversalIN4cute5tupleIJiiiiEEENS1_10collective13CollectiveMmaINS1_34MainloopSm90TmaGmmaWarpSpecializedILi3ENS5_IJNS4_1CILi1EEESB_SB_EEENS1_35KernelTmaWarpSpecializedCooperativeEEENS5_IJNSA_ILi128EEESF_SF_EEENS_10bfloat16_tENS5_IJSB_llEEESH_SI_NS4_8TiledMMAINS4_8MMA_AtomIJNS4_4SM904GMMA28MMA_64x128x16_F32BF16BF16_SSILNSM_5MajorE1ELSO_1ELNSM_7ScaleInE1ELSP_1EEEEEENS4_6LayoutINS5_IJNSA_ILi2EEESB_SB_EEENS5_IJSB_NSA_ILi0EEESV_EEEEENS5_IJNS4_10UnderscoreESY_SY_EEEEENS4_13SM90_TMA_LOADENS4_14ComposedLayoutINS4_7SwizzleILi3ELi4ELi3EEENS4_18smem_ptr_flag_bitsILi16EEENSS_INS5_IJNSA_ILi64EEENSA_ILi8EEEEEENS5_IJSB_S17_EEEEEEEvNS4_8identityES11_S1C_vS1D_EENS_8epilogue10collective6detail29Sm90TmaWarpSpecializedAdapterINS1G_15DefaultEpilogueISH_NS5_IJlSB_lEEES1K_NS1F_6thread17LinearCombinationISH_Li1EffLNS1L_9ScaleType4KindE0ELNS_15FloatRoundStyleE2ESH_EENS1_15EpilogueDefaultEEEEEvvEEEEvNT_6ParamsE)
        /*0014*/ 	.word	0x00000000


	//----- nvinfo : EIATTR_MIN_STACK_SIZE
	.align		4
.L_17:
        /*0018*/ 	.byte	0x04, 0x12
        /*001a*/ 	.short	(.L_19 - .L_18)
	.align		4
.L_18:
        /*001c*/ 	.word	index@(_ZN7cutlass13device_kernelINS_4gemm6kernel13GemmUniversalIN4cute5tupleIJiiiiEEENS1_10collective13CollectiveMmaINS1_34MainloopSm90TmaGmmaWarpSpecializedILi3ENS5_IJNS4_1CILi1EEESB_SB_EEENS1_35KernelTmaWarpSpecializedCooperativeEEENS5_IJNSA_ILi128EEESF_SF_EEENS_10bfloat16_tENS5_IJSB_llEEESH_SI_NS4_8TiledMMAINS4_8MMA_AtomIJNS4_4SM904GMMA28MMA_64x128x16_F32BF16BF16_SSILNSM_5MajorE1ELSO_1ELNSM_7ScaleInE1ELSP_1EEEEEENS4_6LayoutINS5_IJNSA_ILi2EEESB_SB_EEENS5_IJSB_NSA_ILi0EEESV_EEEEENS5_IJNS4_10UnderscoreESY_SY_EEEEENS4_13SM90_TMA_LOADENS4_14ComposedLayoutINS4_7SwizzleILi3ELi4ELi3EEENS4_18smem_ptr_flag_bitsILi16EEENSS_INS5_IJNSA_ILi64EEENSA_ILi8EEEEEENS5_IJSB_S17_EEEEEEEvNS4_8identityES11_S1C_vS1D_EENS_8epilogue10collective6detail29Sm90TmaWarpSpecializedAdapterINS1G_15DefaultEpilogueISH_NS5_IJlSB_lEEES1K_NS1F_6thread17LinearCombinationISH_Li1EffLNS1L_9ScaleType4KindE0ELNS_15FloatRoundStyleE2ESH_EENS1_15EpilogueDefaultEEEEEvvEEEEvNT_6ParamsE)
        /*0020*/ 	.word	0x00000000
.L_19:


//--------------------- .nv.compat                --------------------------
	.section	.nv.compat,"",@"SHT_CUDA_COMPAT_INFO"
	.align	4
        /*0000*/ 	.byte	0x02, 0x09, 0x01, 0x00, 0x02, 0x02, 0x04, 0x00, 0x02, 0x05, 0x05, 0x00, 0x03, 0x07, 0x01, 0x01
        /*0010*/ 	.byte	0x02, 0x03, 0x01, 0x00, 0x02, 0x06, 0x01, 0x00, 0x04, 0x0b, 0x08, 0x00, 0x00, 0x00, 0x00, 0x00
        /*0020*/ 	.byte	0x00, 0x00, 0x00, 0x00


//--------------------- .nv.info._ZN7cutlass13device_kernelINS_4gemm6kernel13GemmUniversalIN4cute5tupleIJiiiiEEENS1_10collective13CollectiveMmaINS1_34MainloopSm90TmaGmmaWarpSpecializedILi3ENS5_IJNS4_1CILi1EEESB_SB_EEENS1_35KernelTmaWarpSpecializedCooperativeEEENS5_IJNSA_ILi128EEESF_SF_EEENS_10bfloat16_tENS5_IJSB_llEEESH_SI_NS4_8TiledMMAINS4_8MMA_AtomIJNS4_4SM904GMMA28MMA_64x128x16_F32BF16BF16_SSILNSM_5MajorE1ELSO_1ELNSM_7ScaleInE1ELSP_1EEEEEENS4_6LayoutINS5_IJNSA_ILi2EEESB_SB_EEENS5_IJSB_NSA_ILi0EEESV_EEEEENS5_IJNS4_10UnderscoreESY_SY_EEEEENS4_13SM90_TMA_LOADENS4_14ComposedLayoutINS4_7SwizzleILi3ELi4ELi3EEENS4_18smem_ptr_flag_bitsILi16EEENSS_INS5_IJNSA_ILi64EEENSA_ILi8EEEEEENS5_IJSB_S17_EEEEEEEvNS4_8identityES11_S1C_vS1D_EENS_8epilogue10collective6detail29Sm90TmaWarpSpecializedAdapterINS1G_15DefaultEpilogueISH_NS5_IJlSB_lEEES1K_NS1F_6thread17LinearCombinationISH_Li1EffLNS1L_9ScaleType4KindE0ELNS_15FloatRoundStyleE2ESH_EENS1_15EpilogueDefaultEEEEEvvEEEEvNT_6ParamsE --------------------------
	.section	.nv.info._ZN7cutlass13device_kernelINS_4gemm6kernel13GemmUniversalIN4cute5tupleIJiiiiEEENS1_10collective13CollectiveMmaINS1_34MainloopSm90TmaGmmaWarpSpecializedILi3ENS5_IJNS4_1CILi1EEESB_SB_EEENS1_35KernelTmaWarpSpecializedCooperativeEEENS5_IJNSA_ILi128EEESF_SF_EEENS_10bfloat16_tENS5_IJSB_llEEESH_SI_NS4_8TiledMMAINS4_8MMA_AtomIJNS4_4SM904GMMA28MMA_64x128x16_F32BF16BF16_SSILNSM_5MajorE1ELSO_1ELNSM_7ScaleInE1ELSP_1EEEEEENS4_6LayoutINS5_IJNSA_ILi2EEESB_SB_EEENS5_IJSB_NSA_ILi0EEESV_EEEEENS5_IJNS4_10UnderscoreESY_SY_EEEEENS4_13SM90_TMA_LOADENS4_14ComposedLayoutINS4_7SwizzleILi3ELi4ELi3EEENS4_18smem_ptr_flag_bitsILi16EEENSS_INS5_IJNSA_ILi64EEENSA_ILi8EEEEEENS5_IJSB_S17_EEEEEEEvNS4_8identityES11_S1C_vS1D_EENS_8epilogue10collective6detail29Sm90TmaWarpSpecializedAdapterINS1G_15DefaultEpilogueISH_NS5_IJlSB_lEEES1K_NS1F_6thread17LinearCombinationISH_Li1EffLNS1L_9ScaleType4KindE0ELNS_15FloatRoundStyleE2ESH_EENS1_15EpilogueDefaultEEEEEvvEEEEvNT_6ParamsE,"",@"SHT_CUDA_INFO"
	.sectionflags	@""
	.align	4


	//----- nvinfo : EIATTR_CUDA_API_VERSION
	.align		4
        /*0000*/ 	.byte	0x04, 0x37
        /*0002*/ 	.short	(.L_21 - .L_20)
.L_20:
        /*0004*/ 	.word	0x00000082


	//----- nvinfo : EIATTR_KPARAM_INFO
	.align		4
.L_21:
        /*0008*/ 	.byte	0x04, 0x17
        /*000a*/ 	.short	(.L_23 - .L_22)
.L_22:
        /*000c*/ 	.word	0x00000000
        /*0010*/ 	.short	0x0000
        /*0012*/ 	.short	0x0070
        /*0014*/ 	.byte	0x00, 0xf0, 0x01, 0x10


	//----- nvinfo : EIATTR_SPARSE_MMA_MASK
	.align		4
.L_23:
        /*0018*/ 	.byte	0x03, 0x50
        /*001a*/ 	.short	0x0000


	//----- nvinfo : EIATTR_MAXREG_COUNT
	.align		4
        /*001c*/ 	.byte	0x03, 0x1b
        /*001e*/ 	.short	0x00a8


	//----- nvinfo : EIATTR_NUM_BARRIERS
	.align		4
        /*0020*/ 	.byte	0x02, 0x4c
        /*0022*/ 	.byte	0x01
	.zero		1


	//----- nvinfo : EIATTR_EXTERNS
	.align		4
        /*0024*/ 	.byte	0x04, 0x0f
        /*0026*/ 	.short	(.L_25 - .L_24)


	//   ....[0]....
	.align		4
.L_24:
        /*0028*/ 	.word	index@(__assertfail)


	//----- nvinfo : EIATTR_MERCURY_ISA_VERSION
	.align		4
.L_25:
        /*002c*/ 	.byte	0x03, 0x5f
        /*002e*/ 	.short	0x0101


	//----- nvinfo : EIATTR_INT_WARP_WIDE_INSTR_OFFSETS
	.align		4
        /*0030*/ 	.byte	0x04, 0x31
        /*0032*/ 	.short	(.L_27 - .L_26)


	//   ....[0]....
.L_26:
        /*0034*/ 	.word	0x000003d0


	//   ....[1]....
        /*0038*/ 	.word	0x000003e0


	//   ....[2]....
        /*003c*/ 	.word	0x000004a0


	//----- nvinfo : EIATTR_COOP_GROUP_MASK_REGIDS
	.align		4
.L_27:
        /*0040*/ 	.byte	0x04, 0x29
        /*0042*/ 	.short	(.L_29 - .L_28)


	//   ....[0]....
.L_28:
        /*0044*/ 	.word	0xffffffff


	//   ....[1]....
        /*0048*/ 	.word	0xffffffff


	//   ....[2]....
        /*004c*/ 	.word	0xffffffff


	//   ....[3]....
        /*0050*/ 	.word	0xffffffff


	//   ....[4]....
        /*0054*/ 	.word	0xffffffff


	//----- nvinfo : EIATTR_COOP_GROUP_INSTR_OFFSETS
	.align		4
.L_29:
        /*0058*/ 	.byte	0x04, 0x28
        /*005a*/ 	.short	(.L_31 - .L_30)


	//   ....[0]....
.L_30:
        /*005c*/ 	.word	0x00000060


	//   ....[1]....
        /*0060*/ 	.word	0x00000070


	//   ....[2]....
        /*0064*/ 	.word	0x00000130


	//   ....[3]....
        /*0068*/ 	.word	0x000002a0


	//   ....[4]....
        /*006c*/ 	.word	0x000011a0


	//----- nvinfo : EIATTR_REG_RECONFIG
	.align		4
.L_31:
        /*0070*/ 	.byte	0x01, 0x54
	.zero		2


	//----- nvinfo : EIATTR_SYSCALL_OFFSETS
	.align		4
        /*0074*/ 	.byte	0x04, 0x46
        /*0076*/ 	.short	(.L_33 - .L_32)


	//   ....[0]....
.L_32:
        /*0078*/ 	.word	0x00001380


	//----- nvinfo : EIATTR_MBARRIER_INSTR_OFFSETS
	.align		4
.L_33:
        /*007c*/ 	.byte	0x04, 0x39
        /*007e*/ 	.short	(.L_35 - .L_34)


	//   ....[0]....
.L_34:
        /*0080*/ 	.word	0x00000230
        /*0084*/ 	.word	0x000000ff
        /*0088*/ 	.word	0x00000000
        /*008c*/ 	.short	0x0100
        /*008e*/ 	.byte	0x08
	.zero		1


	//   ....[1]....
        /*0090*/ 	.word	0x00000240
        /*0094*/ 	.word	0x000000ff
        /*0098*/ 	.word	0x00000018
        /*009c*/ 	.short	0x0100
        /*009e*/ 	.byte	0x08
	.zero		1


	//   ....[2]....
        /*00a0*/ 	.word	0x00000250
        /*00a4*/ 	.word	0x000000ff
        /*00a8*/ 	.word	0x00000008
        /*00ac*/ 	.short	0x0100
        /*00ae*/ 	.byte	0x08
	.zero		1


	//   ....[3]....
        /*00b0*/ 	.word	0x00000260
        /*00b4*/ 	.word	0x000000ff
        /*00b8*/ 	.word	0x00000020
        /*00bc*/ 	.short	0x0100
        /*00be*/ 	.byte	0x08
	.zero		1


	//   ....[4]....
        /*00c0*/ 	.word	0x00000270
        /*00c4*/ 	.word	0x000000ff
        /*00c8*/ 	.word	0x00000010
        /*00cc*/ 	.short	0x0100
        /*00ce*/ 	.byte	0x08
	.zero		1


	//   ....[5]....
        /*00d0*/ 	.word	0x00000280
        /*00d4*/ 	.word	0x000000ff
        /*00d8*/ 	.word	0x00000028
        /*00dc*/ 	.short	0x0100
        /*00de*/ 	.byte	0x08
	.zero		1


	//   ....[6]....
        /*00e0*/ 	.word	0x00000520
        /*00e4*/ 	.word	0x000000ff
        /*00e8*/ 	.word	0x00000040
        /*00ec*/ 	.short	0x0100
        /*00ee*/ 	.byte	0x08
	.zero		1


	//   ....[7]....
        /*00f0*/ 	.word	0x000005a0
        /*00f4*/ 	.word	0x000000ff
        /*00f8*/ 	.word	0x00000048
        /*00fc*/ 	.short	0x0100
        /*00fe*/ 	.byte	0x08
	.zero		1


	//   ....[8]....
        /*0100*/ 	.word	0x00001400
        /*0104*/ 	.word	0x00000003
        /*0108*/ 	.word	0x00000000
        /*010c*/ 	.short	0x010a
        /*010e*/ 	.byte	0x3f
	.zero		1


	//   ....[9]....
        /*0110*/ 	.word	0x00001460
        /*0114*/ 	.word	0x00000003
        /*0118*/ 	.word	0x00000000
        /*011c*/ 	.short	0x010a
        /*011e*/ 	.byte	0x3f
	.zero		1


	//   ....[10]....
        /*0120*/ 	.word	0x00001970
        /*0124*/ 	.word	0x000000ff
        /*0128*/ 	.word	0x00000000
        /*012c*/ 	.short	0x010a
        /*012e*/ 	.byte	0x08
	.zero		1


	//   ....[11]....
        /*0130*/ 	.word	0x000019b0
        /*0134*/ 	.word	0x000000ff
        /*0138*/ 	.word	0x00000000
        /*013c*/ 	.short	0x010a
        /*013e*/ 	.byte	0x08
	.zero		1


	//   ....[12]....
        /*0140*/ 	.word	0x00001dd0
        /*0144*/ 	.word	0x000000ff
        /*0148*/ 	.word	0x00000000
        /*014c*/ 	.short	0x0101
        /*014e*/ 	.byte	0x07
	.zero		1


	//   ....[13]....
        /*0150*/ 	.word	0x00001fb0
        /*0154*/ 	.word	0x000000ff
        /*0158*/ 	.word	0x00000000
        /*015c*/ 	.short	0x0101
        /*015e*/ 	.byte	0x06
	.zero		1


	//   ....[14]....
        /*0160*/ 	.word	0x000071a0
        /*0164*/ 	.word	0x0000000e
        /*0168*/ 	.word	0x00000018
        /*016c*/ 	.short	0x010a
        /*016e*/ 	.byte	0x3f
	.zero		1


	//   ....[15]....
        /*0170*/ 	.word	0x000075a0
        /*0174*/ 	.word	0x00000006
        /*0178*/ 	.word	0x00000048
        /*017c*/ 	.short	0x0101
        /*017e*/ 	.byte	0x3f
	.zero		1


	//   ....[16]....
        /*0180*/ 	.word	0x00007cc0
        /*0184*/ 	.word	0x00000007
        /*0188*/ 	.word	0x00000000
        /*018c*/ 	.short	0x010a
        /*018e*/ 	.byte	0x3f
	.zero		1


	//   ....[17]....
        /*0190*/ 	.word	0x00007d40
        /*0194*/ 	.word	0x00000009
        /*0198*/ 	.word	0x00000000
        /*019c*/ 	.short	0x010a
        /*019e*/ 	.byte	0x3f
	.zero		1


	//   ....[18]....
        /*01a0*/ 	.word	0x00007dd0
        /*01a4*/ 	.word	0x00000003
        /*01a8*/ 	.word	0x00000000
        /*01ac*/ 	.short	0x010a
        /*01ae*/ 	.byte	0x3f
	.zero		1


	//   ....[19]....
        /*01b0*/ 	.word	0x00007e30
        /*01b4*/ 	.word	0x00000003
        /*01b8*/ 	.word	0x00000000
        /*01bc*/ 	.short	0x010a
        /*01be*/ 	.byte	0x3f
	.zero		1


	//   ....[20]....
        /*01c0*/ 	.word	0x00007e90
        /*01c4*/ 	.word	0x00000004
        /*01c8*/ 	.word	0x00000000
        /*01cc*/ 	.short	0x010a
        /*01ce*/ 	.byte	0x3f
	.zero		1


	//   ....[21]....
        /*01d0*/ 	.word	0x00007f60
        /*01d4*/ 	.word	0x0000000e
        /*01d8*/ 	.word	0x00000018
        /*01dc*/ 	.short	0x010a
        /*01de*/ 	.byte	0x3f
	.zero		1


	//   ....[22]....
        /*01e0*/ 	.word	0x00008030
        /*01e4*/ 	.word	0x00000007
        /*01e8*/ 	.word	0x00000000
        /*01ec*/ 	.short	0x010a
        /*01ee*/ 	.byte	0x3f
	.zero		1


	//   ....[23]....
        /*01f0*/ 	.word	0x00008080
        /*01f4*/ 	.word	0x00000009
        /*01f8*/ 	.word	0x00000000
        /*01fc*/ 	.short	0x010a
        /*01fe*/ 	.byte	0x3f
	.zero		1


	//----- nvinfo : EIATTR_NUM_MBARRIERS
	.align		4
.L_35:
        /*0200*/ 	.byte	0x03, 0x38
        /*0202*/ 	.short	0x0008


	//----- nvinfo : EIATTR_EXIT_INSTR_OFFSETS
	.align		4
        /*0204*/ 	.byte	0x04, 0x1c
        /*0206*/ 	.short	(.L_37 - .L_36)


	//   ....[0]....
.L_36:
        /*0208*/ 	.word	0x00000640


	//   ....[1]....
        /*020c*/ 	.word	0x00000f00


	//   ....[2]....
        /*0210*/ 	.word	0x00006850


	//   ....[3]....
        /*0214*/ 	.word	0x00006e80


	//   ....[4]....
        /*0218*/ 	.word	0x00007e20


	//----- nvinfo : EIATTR_MAX_THREADS
	.align		4
.L_37:
        /*021c*/ 	.byte	0x04, 0x05
        /*021e*/ 	.short	(.L_39 - .L_38)
.L_38:
        /*0220*/ 	.word	0x00000180
        /*0224*/ 	.word	0x00000001
        /*0228*/ 	.word	0x00000001


	//----- nvinfo : EIATTR_CRS_STACK_SIZE
	.align		4
.L_39:
        /*022c*/ 	.byte	0x04, 0x1e
        /*022e*/ 	.short	(.L_41 - .L_40)
.L_40:
        /*0230*/ 	.word	0x00000000


	//----- nvinfo : EIATTR_CBANK_PARAM_SIZE
	.align		4
.L_41:
        /*0234*/ 	.byte	0x03, 0x19
        /*0236*/ 	.short	0x0470


	//----- nvinfo : EIATTR_PARAM_CBANK
	.align		4
        /*0238*/ 	.byte	0x04, 0x0a
        /*023a*/ 	.short	(.L_43 - .L_42)
	.align		4
.L_42:
        /*023c*/ 	.word	index@(.nv.constant0._ZN7cutlass13device_kernelINS_4gemm6kernel13GemmUniversalIN4cute5tupleIJiiiiEEENS1_10collective13CollectiveMmaINS1_34MainloopSm90TmaGmmaWarpSpecializedILi3ENS5_IJNS4_1CILi1EEESB_SB_EEENS1_35KernelTmaWarpSpecializedCooperativeEEENS5_IJNSA_ILi128EEESF_SF_EEENS_10bfloat16_tENS5_IJSB_llEEESH_SI_NS4_8TiledMMAINS4_8MMA_AtomIJNS4_4SM904GMMA28MMA_64x128x16_F32BF16BF16_SSILNSM_5MajorE1ELSO_1ELNSM_7ScaleInE1ELSP_1EEEEEENS4_6LayoutINS5_IJNSA_ILi2EEESB_SB_EEENS5_IJSB_NSA_ILi0EEESV_EEEEENS5_IJNS4_10UnderscoreESY_SY_EEEEENS4_13SM90_TMA_LOADENS4_14ComposedLayoutINS4_7SwizzleILi3ELi4ELi3EEENS4_18smem_ptr_flag_bitsILi16EEENSS_INS5_IJNSA_ILi64EEENSA_ILi8EEEEEENS5_IJSB_S17_EEEEEEEvNS4_8identityES11_S1C_vS1D_EENS_8epilogue10collective6detail29Sm90TmaWarpSpecializedAdapterINS1G_15DefaultEpilogueISH_NS5_IJlSB_lEEES1K_NS1F_6thread17LinearCombinationISH_Li1EffLNS1L_9ScaleType4KindE0ELNS_15FloatRoundStyleE2ESH_EENS1_15EpilogueDefaultEEEEEvvEEEEvNT_6ParamsE)
        /*0240*/ 	.short	0x0210
        /*0242*/ 	.short	0x0470


	//----- nvinfo : EIATTR_SW_WAR
	.align		4
.L_43:
        /*0244*/ 	.byte	0x04, 0x36
        /*0246*/ 	.short	(.L_45 - .L_44)
.L_44:
        /*0248*/ 	.word	0x00000008
.L_45:


//--------------------- .nv.callgraph             --------------------------
	.section	.nv.callgraph,"",@"SHT_CUDA_CALLGRAPH"
	.align	4
	.sectionentsize	8
	.align		4
        /*0000*/ 	.word	0x00000000
	.align		4
        /*0004*/ 	.word	0xffffffff
	.align		4
        /*0008*/ 	.word	index@(_ZN7cutlass13device_kernelINS_4gemm6kernel13GemmUniversalIN4cute5tupleIJiiiiEEENS1_10collective13CollectiveMmaINS1_34MainloopSm90TmaGmmaWarpSpecializedILi3ENS5_IJNS4_1CILi1EEESB_SB_EEENS1_35KernelTmaWarpSpecializedCooperativeEEENS5_IJNSA_ILi128EEESF_SF_EEENS_10bfloat16_tENS5_IJSB_llEEESH_SI_NS4_8TiledMMAINS4_8MMA_AtomIJNS4_4SM904GMMA28MMA_64x128x16_F32BF16BF16_SSILNSM_5MajorE1ELSO_1ELNSM_7ScaleInE1ELSP_1EEEEEENS4_6LayoutINS5_IJNSA_ILi2EEESB_SB_EEENS5_IJSB_NSA_ILi0EEESV_EEEEENS5_IJNS4_10UnderscoreESY_SY_EEEEENS4_13SM90_TMA_LOADENS4_14ComposedLayoutINS4_7SwizzleILi3ELi4ELi3EEENS4_18smem_ptr_flag_bitsILi16EEENSS_INS5_IJNSA_ILi64EEENSA_ILi8EEEEEENS5_IJSB_S17_EEEEEEEvNS4_8identityES11_S1C_vS1D_EENS_8epilogue10collective6detail29Sm90TmaWarpSpecializedAdapterINS1G_15DefaultEpilogueISH_NS5_IJlSB_lEEES1K_NS1F_6thread17LinearCombinationISH_Li1EffLNS1L_9ScaleType4KindE0ELNS_15FloatRoundStyleE2ESH_EENS1_15EpilogueDefaultEEEEEvvEEEEvNT_6ParamsE)
	.align		4
        /*000c*/ 	.word	index@(__assertfail)
	.align		4
        /*0010*/ 	.word	0x00000000
	.align		4
        /*0014*/ 	.word	0xfffffffe
	.align		4
        /*0018*/ 	.word	0x00000000
	.align		4
        /*001c*/ 	.word	0xfffffffd
	.align		4
        /*0020*/ 	.word	0x00000000
	.align		4
        /*0024*/ 	.word	0xfffffffc


//--------------------- .nv.constant4             --------------------------
	.section	.nv.constant4,"a",@progbits
	.align	8
	.align		8
.nv.constant4:
        /*0000*/ 	.dword	__assertfail
	.align		8
        /*0008*/ 	.dword	__unnamed_1
	.align		8
        /*0010*/ 	.dword	_ZN40_INTERNAL_e023c6d7_4_k_cu_903ade9f_243254cuda3std3__45__cpo5beginE
	.align		8
        /*0018*/ 	.dword	_ZN40_INTERNAL_e023c6d7_4_k_cu_903ade9f_243254cuda3std3__45__cpo3endE
	.align		8
        /*0020*/ 	.dword	_ZN40_INTERNAL_e023c6d7_4_k_cu_903ade9f_243254cuda3std3__45__cpo6cbeginE
	.align		8
        /*0028*/ 	.dword	_ZN40_INTERNAL_e023c6d7_4_k_cu_903ade9f_243254cuda3std3__45__cpo4cendE
	.align		8
        /*0030*/ 	.dword	_ZN40_INTERNAL_e023c6d7_4_k_cu_903ade9f_243254cuda3std3__442_GLOBAL__N__e023c6d7_4_k_cu_903ade9f_243256ignoreE
	.align		8
        /*0038*/ 	.dword	_ZN40_INTERNAL_e023c6d7_4_k_cu_903ade9f_243254cuda3std3__419piecewise_constructE
	.align		8
        /*0040*/ 	.dword	_ZN40_INTERNAL_e023c6d7_4_k_cu_903ade9f_243254cuda3std3__48in_placeE
	.align		8
        /*0048*/ 	.dword	_ZN40_INTERNAL_e023c6d7_4_k_cu_903ade9f_243254cuda3std6ranges3__45__cpo4swapE
	.align		8
        /*0050*/ 	.dword	_ZN40_INTERNAL_e023c6d7_4_k_cu_903ade9f_243254cuda3std6ranges3__45__cpo9iter_moveE
	.align		8
        /*0058*/ 	.dword	_ZN40_INTERNAL_e023c6d7_4_k_cu_903ade9f_243254cute7productE
	.align		8
        /*0060*/ 	.dword	_ZN40_INTERNAL_e023c6d7_4_k_cu_903ade9f_243254cute1_E
	.align		8
        /*0068*/ 	.dword	$str$22
	.align		8
        /*0070*/ 	.dword	$str$23


//--------------------- .text._ZN7cutlass13device_kernelINS_4gemm6kernel13GemmUniversalIN4cute5tupleIJiiiiEEENS1_10collective13CollectiveMmaINS1_34MainloopSm90TmaGmmaWarpSpecializedILi3ENS5_IJNS4_1CILi1EEESB_SB_EEENS1_35KernelTmaWarpSpecializedCooperativeEEENS5_IJNSA_ILi128EEESF_SF_EEENS_10bfloat16_tENS5_IJSB_llEEESH_SI_NS4_8TiledMMAINS4_8MMA_AtomIJNS4_4SM904GMMA28MMA_64x128x16_F32BF16BF16_SSILNSM_5MajorE1ELSO_1ELNSM_7ScaleInE1ELSP_1EEEEEENS4_6LayoutINS5_IJNSA_ILi2EEESB_SB_EEENS5_IJSB_NSA_ILi0EEESV_EEEEENS5_IJNS4_10UnderscoreESY_SY_EEEEENS4_13SM90_TMA_LOADENS4_14ComposedLayoutINS4_7SwizzleILi3ELi4ELi3EEENS4_18smem_ptr_flag_bitsILi16EEENSS_INS5_IJNSA_ILi64EEENSA_ILi8EEEEEENS5_IJSB_S17_EEEEEEEvNS4_8identityES11_S1C_vS1D_EENS_8epilogue10collective6detail29Sm90TmaWarpSpecializedAdapterINS1G_15DefaultEpilogueISH_NS5_IJlSB_lEEES1K_NS1F_6thread17LinearCombinationISH_Li1EffLNS1L_9ScaleType4KindE0ELNS_15FloatRoundStyleE2ESH_EENS1_15EpilogueDefaultEEEEEvvEEEEvNT_6ParamsE --------------------------
	.section	.text._ZN7cutlass13device_kernelINS_4gemm6kernel13GemmUniversalIN4cute5tupleIJiiiiEEENS1_10collective13CollectiveMmaINS1_34MainloopSm90TmaGmmaWarpSpecializedILi3ENS5_IJNS4_1CILi1EEESB_SB_EEENS1_35KernelTmaWarpSpecializedCooperativeEEENS5_IJNSA_ILi128EEESF_SF_EEENS_10bfloat16_tENS5_IJSB_llEEESH_SI_NS4_8TiledMMAINS4_8MMA_AtomIJNS4_4SM904GMMA28MMA_64x128x16_F32BF16BF16_SSILNSM_5MajorE1ELSO_1ELNSM_7ScaleInE1ELSP_1EEEEEENS4_6LayoutINS5_IJNSA_ILi2EEESB_SB_EEENS5_IJSB_NSA_ILi0EEESV_EEEEENS5_IJNS4_10UnderscoreESY_SY_EEEEENS4_13SM90_TMA_LOADENS4_14ComposedLayoutINS4_7SwizzleILi3ELi4ELi3EEENS4_18smem_ptr_flag_bitsILi16EEENSS_INS5_IJNSA_ILi64EEENSA_ILi8EEEEEENS5_IJSB_S17_EEEEEEEvNS4_8identityES11_S1C_vS1D_EENS_8epilogue10collective6detail29Sm90TmaWarpSpecializedAdapterINS1G_15DefaultEpilogueISH_NS5_IJlSB_lEEES1K_NS1F_6thread17LinearCombinationISH_Li1EffLNS1L_9ScaleType4KindE0ELNS_15FloatRoundStyleE2ESH_EENS1_15EpilogueDefaultEEEEEvvEEEEvNT_6ParamsE,"ax",@progbits
	.align	128
.text._ZN7cutlass13device_kernelINS_4gemm6kernel13GemmUniversalIN4cute5tupleIJiiiiEEENS1_10collective13CollectiveMmaINS1_34MainloopSm90TmaGmmaWarpSpecializedILi3ENS5_IJNS4_1CILi1EEESB_SB_EEENS1_35KernelTmaWarpSpecializedCooperativeEEENS5_IJNSA_ILi128EEESF_SF_EEENS_10bfloat16_tENS5_IJSB_llEEESH_SI_NS4_8TiledMMAINS4_8MMA_AtomIJNS4_4SM904GMMA28MMA_64x128x16_F32BF16BF16_SSILNSM_5MajorE1ELSO_1ELNSM_7ScaleInE1ELSP_1EEEEEENS4_6LayoutINS5_IJNSA_ILi2EEESB_SB_EEENS5_IJSB_NSA_ILi0EEESV_EEEEENS5_IJNS4_10UnderscoreESY_SY_EEEEENS4_13SM90_TMA_LOADENS4_14ComposedLayoutINS4_7SwizzleILi3ELi4ELi3EEENS4_18smem_ptr_flag_bitsILi16EEENSS_INS5_IJNSA_ILi64EEENSA_ILi8EEEEEENS5_IJSB_S17_EEEEEEEvNS4_8identityES11_S1C_vS1D_EENS_8epilogue10collective6detail29Sm90TmaWarpSpecializedAdapterINS1G_15DefaultEpilogueISH_NS5_IJlSB_lEEES1K_NS1F_6thread17LinearCombinationISH_Li1EffLNS1L_9ScaleType4KindE0ELNS_15FloatRoundStyleE2ESH_EENS1_15EpilogueDefaultEEEEEvvEEEEvNT_6ParamsE:
        .type           _ZN7cutlass13device_kernelINS_4gemm6kernel13GemmUniversalIN4cute5tupleIJiiiiEEENS1_10collective13CollectiveMmaINS1_34MainloopSm90TmaGmmaWarpSpecializedILi3ENS5_IJNS4_1CILi1EEESB_SB_EEENS1_35KernelTmaWarpSpecializedCooperativeEEENS5_IJNSA_ILi128EEESF_SF_EEENS_10bfloat16_tENS5_IJSB_llEEESH_SI_NS4_8TiledMMAINS4_8MMA_AtomIJNS4_4SM904GMMA28MMA_64x128x16_F32BF16BF16_SSILNSM_5MajorE1ELSO_1ELNSM_7ScaleInE1ELSP_1EEEEEENS4_6LayoutINS5_IJNSA_ILi2EEESB_SB_EEENS5_IJSB_NSA_ILi0EEESV_EEEEENS5_IJNS4_10UnderscoreESY_SY_EEEEENS4_13SM90_TMA_LOADENS4_14ComposedLayoutINS4_7SwizzleILi3ELi4ELi3EEENS4_18smem_ptr_flag_bitsILi16EEENSS_INS5_IJNSA_ILi64EEENSA_ILi8EEEEEENS5_IJSB_S17_EEEEEEEvNS4_8identityES11_S1C_vS1D_EENS_8epilogue10collective6detail29Sm90TmaWarpSpecializedAdapterINS1G_15DefaultEpilogueISH_NS5_IJlSB_lEEES1K_NS1F_6thread17LinearCombinationISH_Li1EffLNS1L_9ScaleType4KindE0ELNS_15FloatRoundStyleE2ESH_EENS1_15EpilogueDefaultEEEEEvvEEEEvNT_6ParamsE,@function
        .size           _ZN7cutlass13device_kernelINS_4gemm6kernel13GemmUniversalIN4cute5tupleIJiiiiEEENS1_10collective13CollectiveMmaINS1_34MainloopSm90TmaGmmaWarpSpecializedILi3ENS5_IJNS4_1CILi1EEESB_SB_EEENS1_35KernelTmaWarpSpecializedCooperativeEEENS5_IJNSA_ILi128EEESF_SF_EEENS_10bfloat16_tENS5_IJSB_llEEESH_SI_NS4_8TiledMMAINS4_8MMA_AtomIJNS4_4SM904GMMA28MMA_64x128x16_F32BF16BF16_SSILNSM_5MajorE1ELSO_1ELNSM_7ScaleInE1ELSP_1EEEEEENS4_6LayoutINS5_IJNSA_ILi2EEESB_SB_EEENS5_IJSB_NSA_ILi0EEESV_EEEEENS5_IJNS4_10UnderscoreESY_SY_EEEEENS4_13SM90_TMA_LOADENS4_14ComposedLayoutINS4_7SwizzleILi3ELi4ELi3EEENS4_18smem_ptr_flag_bitsILi16EEENSS_INS5_IJNSA_ILi64EEENSA_ILi8EEEEEENS5_IJSB_S17_EEEEEEEvNS4_8identityES11_S1C_vS1D_EENS_8epilogue10collective6detail29Sm90TmaWarpSpecializedAdapterINS1G_15DefaultEpilogueISH_NS5_IJlSB_lEEES1K_NS1F_6thread17LinearCombinationISH_Li1EffLNS1L_9ScaleType4KindE0ELNS_15FloatRoundStyleE2ESH_EENS1_15EpilogueDefaultEEEEEvvEEEEvNT_6ParamsE,(.L_x_192 - _ZN7cutlass13device_kernelINS_4gemm6kernel13GemmUniversalIN4cute5tupleIJiiiiEEENS1_10collective13CollectiveMmaINS1_34MainloopSm90TmaGmmaWarpSpecializedILi3ENS5_IJNS4_1CILi1EEESB_SB_EEENS1_35KernelTmaWarpSpecializedCooperativeEEENS5_IJNSA_ILi128EEESF_SF_EEENS_10bfloat16_tENS5_IJSB_llEEESH_SI_NS4_8TiledMMAINS4_8MMA_AtomIJNS4_4SM904GMMA28MMA_64x128x16_F32BF16BF16_SSILNSM_5MajorE1ELSO_1ELNSM_7ScaleInE1ELSP_1EEEEEENS4_6LayoutINS5_IJNSA_ILi2EEESB_SB_EEENS5_IJSB_NSA_ILi0EEESV_EEEEENS5_IJNS4_10UnderscoreESY_SY_EEEEENS4_13SM90_TMA_LOADENS4_14ComposedLayoutINS4_7SwizzleILi3ELi4ELi3EEENS4_18smem_ptr_flag_bitsILi16EEENSS_INS5_IJNSA_ILi64EEENSA_ILi8EEEEEENS5_IJSB_S17_EEEEEEEvNS4_8identityES11_S1C_vS1D_EENS_8epilogue10collective6detail29Sm90TmaWarpSpecializedAdapterINS1G_15DefaultEpilogueISH_NS5_IJlSB_lEEES1K_NS1F_6thread17LinearCombinationISH_Li1EffLNS1L_9ScaleType4KindE0ELNS_15FloatRoundStyleE2ESH_EENS1_15EpilogueDefaultEEEEEvvEEEEvNT_6ParamsE)
        .other          _ZN7cutlass13device_kernelINS_4gemm6kernel13GemmUniversalIN4cute5tupleIJiiiiEEENS1_10collective13CollectiveMmaINS1_34MainloopSm90TmaGmmaWarpSpecializedILi3ENS5_IJNS4_1CILi1EEESB_SB_EEENS1_35KernelTmaWarpSpecializedCooperativeEEENS5_IJNSA_ILi128EEESF_SF_EEENS_10bfloat16_tENS5_IJSB_llEEESH_SI_NS4_8TiledMMAINS4_8MMA_AtomIJNS4_4SM904GMMA28MMA_64x128x16_F32BF16BF16_SSILNSM_5MajorE1ELSO_1ELNSM_7ScaleInE1ELSP_1EEEEEENS4_6LayoutINS5_IJNSA_ILi2EEESB_SB_EEENS5_IJSB_NSA_ILi0EEESV_EEEEENS5_IJNS4_10UnderscoreESY_SY_EEEEENS4_13SM90_TMA_LOADENS4_14ComposedLayoutINS4_7SwizzleILi3ELi4ELi3EEENS4_18smem_ptr_flag_bitsILi16EEENSS_INS5_IJNSA_ILi64EEENSA_ILi8EEEEEENS5_IJSB_S17_EEEEEEEvNS4_8identityES11_S1C_vS1D_EENS_8epilogue10collective6detail29Sm90TmaWarpSpecializedAdapterINS1G_15DefaultEpilogueISH_NS5_IJlSB_lEEES1K_NS1F_6thread17LinearCombinationISH_Li1EffLNS1L_9ScaleType4KindE0ELNS_15FloatRoundStyleE2ESH_EENS1_15EpilogueDefaultEEEEEvvEEEEvNT_6ParamsE,@"STO_CUDA_ENTRY STV_DEFAULT"
_ZN7cutlass13device_kernelINS_4gemm6kernel13GemmUniversalIN4cute5tupleIJiiiiEEENS1_10collective13CollectiveMmaINS1_34MainloopSm90TmaGmmaWarpSpecializedILi3ENS5_IJNS4_1CILi1EEESB_SB_EEENS1_35KernelTmaWarpSpecializedCooperativeEEENS5_IJNSA_ILi128EEESF_SF_EEENS_10bfloat16_tENS5_IJSB_llEEESH_SI_NS4_8TiledMMAINS4_8MMA_AtomIJNS4_4SM904GMMA28MMA_64x128x16_F32BF16BF16_SSILNSM_5MajorE1ELSO_1ELNSM_7ScaleInE1ELSP_1EEEEEENS4_6LayoutINS5_IJNSA_ILi2EEESB_SB_EEENS5_IJSB_NSA_ILi0EEESV_EEEEENS5_IJNS4_10UnderscoreESY_SY_EEEEENS4_13SM90_TMA_LOADENS4_14ComposedLayoutINS4_7SwizzleILi3ELi4ELi3EEENS4_18smem_ptr_flag_bitsILi16EEENSS_INS5_IJNSA_ILi64EEENSA_ILi8EEEEEENS5_IJSB_S17_EEEEEEEvNS4_8identityES11_S1C_vS1D_EENS_8epilogue10collective6detail29Sm90TmaWarpSpecializedAdapterINS1G_15DefaultEpilogueISH_NS5_IJlSB_lEEES1K_NS1F_6thread17LinearCombinationISH_Li1EffLNS1L_9ScaleType4KindE0ELNS_15FloatRoundStyleE2ESH_EENS1_15EpilogueDefaultEEEEEvvEEEEvNT_6ParamsE:
[----:B------:R-:W0:Y:S01]  /*0000*/  LDC R1, c[0x0][0x28] ;  /* 0x00000a00ff017b82 */ /* 0x000e220000000800 */
[----:B------:R-:W1:Y:S01]  /*0010*/  S2R R3, SR_TID.X ;  /* 0x0000000000037919 */ /* 0x000e620000002100 */
[----:B------:R-:W-:Y:S01]  /*0020*/  ELECT P0, URZ, PT ;  /* 0x00000000003f782f */ /* 0x000fe20003800000 */
[----:B------:R-:W-:Y:S01]  /*0030*/  BSSY B0, `(.L_x_0) ;  /* 0x000000f000007945 */ /* 0x000fe20003800000 */
[--C-:B-1----:R-:W-:Y:S02]  /*0040*/  SHF.R.U32.HI R0, RZ, 0x5, R3.reuse ;  /* 0x00000005ff007819 */ /* 0x102fe40000011603 */
[----:B------:R-:W-:-:S03]  /*0050*/  SHF.R.U32.HI R14, RZ, 0x7, R3 ;  /* 0x00000007ff0e7819 */ /* 0x000fc60000011603 */
[----:B------:R-:W1:Y:S04]  /*0060*/  SHFL.IDX PT, R4, R0, RZ, 0x1f ;  /* 0x00001fff00047589 */ /* 0x000e6800000e0000 */
[----:B------:R2:W3:Y:S01]  /*0070*/  SHFL.IDX PT, R10, R14, RZ, 0x1f ;  /* 0x00001fff0e0a7589 */ /* 0x0004e200000e0000 */
[----:B-1----:R-:W-:-:S13]  /*0080*/  ISETP.NE.OR P0, PT, R4, RZ, !P0 ;  /* 0x000000ff0400720c */ /* 0x002fda0004705670 */
[----:B0-23--:R-:W-:Y:S05]  /*0090*/  @P0 BRA `(.L_x_1) ;  /* 0x0000000000200947 */ /* 0x00dfea0003800000 */
[----:B------:R-:W-:Y:S02]  /*00a0*/  ULDC.64 UR4, c[0x0][0x198] ;  /* 0x0000660000047ab9 */ /* 0x000fe40000000a00 */
[----:B------:R-:W-:Y:S02]  /*00b0*/  UIADD3 UR6, UP0, UR4, 0xf0, URZ ;  /* 0x000000f004067890 */ /* 0x000fe4000ff1e03f */
[----:B------:R-:W-:Y:S02]  /*00c0*/  UIADD3 UR4, UP1, UR4, 0x1f0, URZ ;  /* 0x000001f004047890 */ /* 0x000fe4000ff3e03f */
[----:B------:R-:W-:Y:S02]  /*00d0*/  UIADD3.X UR7, URZ, UR5, URZ, UP0, !UPT ;  /* 0x000000053f077290 */ /* 0x000fe400087fe43f */
[----:B------:R-:W-:-:S07]  /*00e0*/  UIADD3.X UR5, URZ, UR5, URZ, UP1, !UPT ;  /* 0x000000053f057290 */ /* 0x000fce0008ffe43f */
[----:B------:R0:W-:Y:S02]  /*00f0*/  UTMACCTL.PF [UR6] ;  /* 0x00000000060079b9 */ /* 0x0001e40008040000 */
[----:B------:R0:W-:Y:S02]  /*0100*/  UTMACCTL.PF [UR4] ;  /* 0x00000000040079b9 */ /* 0x0001e40008040000 */
[----:B0-----:R-:W-:Y:S01]  /*0110*/  NOP ;  /* 0x0000000000007918 */ /* 0x001fe20000000000 */
.L_x_1:
[----:B------:R-:W-:Y:S05]  /*0120*/  BSYNC B0 ;  /* 0x0000000000007941 */ /* 0x000fea0003800000 */
.L_x_0:
[----:B------:R-:W0:Y:S02]  /*0130*/  SHFL.IDX PT, R2, R0, RZ, 0x1f ;  /* 0x00001fff00027589 */ /* 0x000e2400000e0000 */
[----:B0-----:R-:W-:-:S13]  /*0140*/  ISETP.NE.AND P0, PT, R2, RZ, PT ;  /* 0x000000ff0200720c */ /* 0x001fda0003f05270 */
[----:B------:R-:W-:Y:S05]  /*0150*/  @P0 BRA `(.L_x_2) ;  /* 0x0000000000500947 */ /* 0x000fea0003800000 */
[----:B------:R-:W0:Y:S01]  /*0160*/  S2UR UR8, SR_CgaCtaId ;  /* 0x00000000000879c3 */ /* 0x000e220000008800 */
[----:B------:R-:W-:Y:S01]  /*0170*/  UMOV UR4, 0x400 ;  /* 0x0000040000047882 */ /* 0x000fe20000000000 */
[----:B------:R-:W-:Y:S01]  /*0180*/  UMOV UR5, 0x1 ;  /* 0x0000000100057882 */ /* 0x000fe20000000000 */
[----:B------:R-:W-:Y:S01]  /*0190*/  UMOV UR6, 0x100 ;  /* 0x0000010000067882 */ /* 0x000fe20000000000 */
[----:B------:R-:W-:Y:S01]  /*01a0*/  ELECT P0, URZ, PT ;  /* 0x00000000003f782f */ /* 0x000fe20003800000 */
[----:B------:R-:W-:-:S04]  /*01b0*/  UIADD3 UR6, -UR6, 0x100000, URZ ;  /* 0x0010000006067890 */ /* 0x000fc8000fffe13f */
[----:B------:R-:W-:Y:S02]  /*01c0*/  USHF.L.U32 UR7, UR6, 0xb, URZ ;  /* 0x0000000b06077899 */ /* 0x000fe4000800063f */
[----:B------:R-:W-:Y:S02]  /*01d0*/  USHF.L.U32 UR6, UR6, 0x1, URZ ;  /* 0x0000000106067899 */ /* 0x000fe4000800063f */
[----:B0-----:R-:W-:Y:S02]  /*01e0*/  ULEA UR8, UR8, UR4, 0x18 ;  /* 0x0000000408087291 */ /* 0x001fe4000f8ec03f */
[----:B------:R-:W-:-:S04]  /*01f0*/  UIADD3 UR4, -UR5, 0x100000, URZ ;  /* 0x0010000005047890 */ /* 0x000fc8000fffe13f */
[----:B------:R-:W-:Y:S02]  /*0200*/  USHF.L.U32 UR5, UR4, 0xb, URZ ;  /* 0x0000000b04057899 */ /* 0x000fe4000800063f */
[----:B------:R-:W-:Y:S01]  /*0210*/  USHF.L.U32 UR4, UR4, 0x1, URZ ;  /* 0x0000000104047899 */ /* 0x000fe2000800063f */
[----:B------:R-:W0:Y:S11]  /*0220*/  FENCE.VIEW.ASYNC.S ;  /* 0x00000000000073c6 */ /* 0x000e360000000000 */
[----:B0-----:R0:W1:Y:S01]  /*0230*/  SYNCS.EXCH.64 URZ, [UR8], UR4 ;  /* 0x00000004083f75b2 */ /* 0x0010620008000100 */
[----:B------:R0:W2:Y:S01]  /*0240*/  SYNCS.EXCH.64 URZ, [UR8+0x18], UR6 ;  /* 0x00001806083f75b2 */ /* 0x0000a20008000100 */
[----:B------:R0:W3:Y:S01]  /*0250*/  SYNCS.EXCH.64 URZ, [UR8+0x8], UR4 ;  /* 0x00000804083f75b2 */ /* 0x0000e20008000100 */
[----:B------:R0:W4:Y:S01]  /*0260*/  SYNCS.EXCH.64 URZ, [UR8+0x20], UR6 ;  /* 0x00002006083f75b2 */ /* 0x0001220008000100 */
[----:B------:R0:W0:Y:S01]  /*0270*/  SYNCS.EXCH.64 URZ, [UR8+0x10], UR4 ;  /* 0x00001004083f75b2 */ /* 0x0000220008000100 */
[----:B------:R0:W0:Y:S01]  /*0280*/  SYNCS.EXCH.64 URZ, [UR8+0x28], UR6 ;  /* 0x00002806083f75b2 */ /* 0x0000220008000100 */
[----:B------:R-:W-:Y:S01]  /*0290*/  NOP ;  /* 0x0000000000007918 */ /* 0x000fe20000000000 */
.L_x_2:
[----:B------:R-:W5:Y:S01]  /*02a0*/  SHFL.IDX PT, R0, R0, RZ, 0x1f ;  /* 0x00001fff00007589 */ /* 0x000f6200000e0000 */
[----:B------:R-:W-:Y:S01]  /*02b0*/  ELECT P0, URZ, PT ;  /* 0x00000000003f782f */ /* 0x000fe20003800000 */
[----:B------:R-:W1:Y:S01]  /*02c0*/  LDC R2, c[0x0][0x65c] ;  /* 0x00019700ff027b82 */ /* 0x000e620000000800 */
[----:B------:R-:W-:Y:S01]  /*02d0*/  SHF.R.S32.HI R7, RZ, 0x1f, R4 ;  /* 0x0000001fff077819 */ /* 0x000fe20000011404 */
[----:B------:R-:W2:Y:S01]  /*02e0*/  S2R R5, SR_CTAID.Y ;  /* 0x0000000000057919 */ /* 0x000ea20000002600 */
[----:B0-----:R-:W-:Y:S01]  /*02f0*/  UMOV UR4, 0x20 ;  /* 0x0000002000047882 */ /* 0x001fe20000000000 */
[----:B------:R-:W-:Y:S01]  /*0300*/  NOP ;  /* 0x0000000000007918 */ /* 0x000fe20000000000 */
[----:B------:R-:W-:Y:S01]  /*0310*/  LEA.HI R7, R7, R4, RZ, 0x2 ;  /* 0x0000000407077211 */ /* 0x000fe200078f10ff */
[----:B------:R-:W0:Y:S01]  /*0320*/  S2R R6, SR_CTAID.X ;  /* 0x0000000000067919 */ /* 0x000e220000002500 */
[----:B------:R-:W-:Y:S01]  /*0330*/  ISETP.NE.AND P2, PT, R10, RZ, PT ;  /* 0x000000ff0a00720c */ /* 0x000fe20003f45270 */
[----:B------:R-:W-:Y:S01]  /*0340*/  NOP ;  /* 0x0000000000007918 */ /* 0x000fe20000000000 */
[----:B------:R-:W-:-:S02]  /*0350*/  LOP3.LUT R7, R7, 0xfffffffc, RZ, 0xc0, !PT ;  /* 0xfffffffc07077812 */ /* 0x000fc400078ec0ff */
[----:B-----5:R-:W-:Y:S02]  /*0360*/  ISETP.NE.OR P0, PT, R0, RZ, !P0 ;  /* 0x000000ff0000720c */ /* 0x020fe40004705670 */
[----:B-1----:R-:W-:-:S04]  /*0370*/  ISETP.NE.AND P3, PT, R2, 0x1, PT ;  /* 0x000000010200780c */ /* 0x002fc80003f65270 */
[----:B------:R-:W-:Y:S01]  /*0380*/  P2R R0, PR, RZ, 0x8 ;  /* 0x00000008ff007803 */ /* 0x000fe20000000000 */
[----:B------:R-:W-:Y:S01]  /*0390*/  IMAD.IADD R0, R4, 0x1, -R7 ;  /* 0x0000000104007824 */ /* 0x000fe200078e0a07 */
[----:B------:R-:W-:Y:S01]  /*03a0*/  LOP3.LUT R4, R3, 0x7f, RZ, 0xc0, !PT ;  /* 0x0000007f03047812 */ /* 0x000fe200078ec0ff */
[----:B------:R-:W-:-:S03]  /*03b0*/  IMAD.MOV.U32 R7, RZ, RZ, RZ ;  /* 0x000000ffff077224 */ /* 0x000fc600078e00ff */
[----:B------:R-:W-:Y:S01]  /*03c0*/  ISETP.NE.AND P1, PT, R0, 0x3, PT ;  /* 0x000000030000780c */ /* 0x000fe20003f25270 */
[----:B------:R-:W-:Y:S01]  /*03d0*/  VOTEU.ALL UP0, P0 ;  /* 0x00000000003f7886 */ /* 0x000fe20000000000 */
[----:B------:R-:W-:Y:S01]  /*03e0*/  VOTEU.ALL UP1, P0 ;  /* 0x00000000003f7886 */ /* 0x000fe20000020000 */
[----:B------:R-:W0:Y:S01]  /*03f0*/  @P3 LDC R17, c[0x0][0x10] ;  /* 0x00000400ff113b82 */ /* 0x000e220000000800 */
[----:B--2---:R-:W-:Y:S02]  /*0400*/  @P3 IMAD.MOV.U32 R8, RZ, RZ, R5 ;  /* 0x000000ffff083224 */ /* 0x004fe400078e0005 */
[----:B------:R-:W-:Y:S01]  /*0410*/  @!UP0 UMOV UR6, 0x400 ;  /* 0x0000040000068882 */ /* 0x000fe20000000000 */
[----:B------:R-:W-:-:S04]  /*0420*/  @!UP0 UIADD3 UR4, -UR4, 0x100000, URZ ;  /* 0x0010000004048890 */ /* 0x000fc8000fffe13f */
[----:B------:R-:W-:Y:S02]  /*0430*/  @!UP0 USHF.L.U32 UR5, UR4, 0xb, URZ ;  /* 0x0000000b04058899 */ /* 0x000fe4000800063f */
[----:B------:R-:W-:Y:S01]  /*0440*/  @!UP0 USHF.L.U32 UR4, UR4, 0x1, URZ ;  /* 0x0000000104048899 */ /* 0x000fe2000800063f */
[----:B------:R-:W-:Y:S01]  /*0450*/  @P3 IMAD.MOV.U32 R9, RZ, RZ, RZ ;  /* 0x000000ffff093224 */ /* 0x000fe200078e00ff */
[----:B------:R-:W1:Y:S08]  /*0460*/  @!UP0 S2UR UR7, SR_CgaCtaId ;  /* 0x00000000000789c3 */ /* 0x000e700000008800 */
[----:B------:R-:W2:Y:S01]  /*0470*/  @!P3 LDC R11, c[0x0][0xc] ;  /* 0x00000300ff0bbb82 */ /* 0x000ea20000000800 */
[----:B0-----:R-:W-:Y:S01]  /*0480*/  @P3 IMAD.WIDE.U32 R16, R6, R17, R8 ;  /* 0x0000001106103225 */ /* 0x001fe200078e0008 */
[----:B-1----:R-:W-:Y:S01]  /*0490*/  @!UP0 ULEA UR8, UR7, UR6, 0x18 ;  /* 0x0000000607088291 */ /* 0x002fe2000f8ec03f */
[----:B------:R-:W-:-:S02]  /*04a0*/  VOTEU.ALL UP0, P0 ;  /* 0x00000000003f7886 */ /* 0x000fc40000000000 */
[----:B------:R-:W-:Y:S01]  /*04b0*/  ULDC UR6, c[0x0][0xc] ;  /* 0x0000030000067ab9 */ /* 0x000fe20000000800 */
[----:B------:R-:W-:Y:S01]  /*04c0*/  ISETP.EQ.OR P0, PT, R0, RZ, !P1 ;  /* 0x000000ff0000720c */ /* 0x000fe20004f02670 */
[----:B------:R-:W-:-:S03]  /*04d0*/  ULDC UR7, c[0x0][0x10] ;  /* 0x0000040000077ab9 */ /* 0x000fc60000000800 */
[C---:B------:R-:W-:Y:S01]  /*04e0*/  ISETP.EQ.AND P0, PT, R10.reuse, RZ, P0 ;  /* 0x000000ff0a00720c */ /* 0x040fe20000702270 */
[----:B------:R-:W-:Y:S02]  /*04f0*/  VIADD R10, R10, 0xffffffff ;  /* 0xffffffff0a0a7836 */ /* 0x000fe40000000000 */
[----:B--2---:R-:W-:Y:S01]  /*0500*/  @!P3 IMAD.WIDE.U32 R8, R11, R5, R6 ;  /* 0x000000050b08b225 */ /* 0x004fe200078e0006 */
[----:B------:R-:W0:Y:S02]  /*0510*/  FENCE.VIEW.ASYNC.S ;  /* 0x00000000000073c6 */ /* 0x000e240000000000 */
[----:B0-----:R-:W3:Y:S01]  /*0520*/  @!UP0 SYNCS.EXCH.64 URZ, [UR8+0x40], UR4 ;  /* 0x00004004083f85b2 */ /* 0x001ee20008000100 */
[----:B------:R-:W-:Y:S01]  /*0530*/  SEL R18, RZ, 0x1, !P0 ;  /* 0x00000001ff127807 */ /* 0x000fe20004000000 */
[----:B------:R-:W-:Y:S01]  /*0540*/  @P3 IMAD.MOV.U32 R11, RZ, RZ, RZ ;  /* 0x000000ffff0b3224 */ /* 0x000fe200078e00ff */
[----:B------:R-:W-:Y:S01]  /*0550*/  ISETP.GE.U32.AND P1, PT, R10, 0x2, PT ;  /* 0x000000020a00780c */ /* 0x000fe20003f26070 */
[----:B------:R-:W-:-:S02]  /*0560*/  @!P3 IMAD.MOV.U32 R16, RZ, RZ, R8 ;  /* 0x000000ffff10b224 */ /* 0x000fc400078e0008 */
[----:B------:R-:W-:Y:S01]  /*0570*/  @P3 IMAD.IADD R17, R17, 0x1, R11 ;  /* 0x0000000111113824 */ /* 0x000fe200078e020b */
[----:B------:R-:W-:Y:S01]  /*0580*/  SEL R18, R18, 0x2, P1 ;  /* 0x0000000212127807 */ /* 0x000fe20000800000 */
[----:B------:R-:W-:Y:S01]  /*0590*/  @!P3 IMAD.MOV.U32 R17, RZ, RZ, R9 ;  /* 0x000000ffff11b224 */ /* 0x000fe200078e0009 */
[----:B------:R0:W3:Y:S01]  /*05a0*/  @!UP1 SYNCS.EXCH.64 URZ, [UR8+0x48], UR4 ;  /* 0x00004804083f95b2 */ /* 0x0000e20008000100 */
[----:B------:R-:W-:Y:S01]  /*05b0*/  NOP ;  /* 0x0000000000007918 */ /* 0x000fe20000000000 */
[----:B0-----:R-:W-:-:S03]  /*05c0*/  UIMAD.WIDE.U32 UR4, UR6, UR7, URZ ;  /* 0x00000007060472a5 */ /* 0x001fc6000f8e003f */
[----:B------:R-:W-:Y:S02]  /*05d0*/  ULDC UR6, c[0x0][0x14] ;  /* 0x0000050000067ab9 */ /* 0x000fe40000000800 */
[----:B------:R-:W-:Y:S02]  /*05e0*/  UIMAD.WIDE.U32 UR36, UR4, UR6, URZ ;  /* 0x00000006042472a5 */ /* 0x000fe4000f8e003f */
[----:B------:R-:W-:-:S04]  /*05f0*/  UIMAD UR42, UR5, UR6, URZ ;  /* 0x00000006052a72a4 */ /* 0x000fc8000f8e023f */
[----:B------:R-:W-:Y:S01]  /*0600*/  UIADD3 UR42, UR37, UR42, URZ ;  /* 0x0000002a252a7290 */ /* 0x000fe2000fffe03f */
[----:B---34-:R-:W-:Y:S06]  /*0610*/  BAR.SYNC.DEFER_BLOCKING 0x0 ;  /* 0x0000000000007b1d */ /* 0x018fec0000010000 */
[----:B------:R-:W-:Y:S05]  /*0620*/  @!P2 BRA `(.L_x_3) ;  /* 0x00000060008ca947 */ /* 0x000fea0003800000 */
[----:B------:R-:W-:-:S13]  /*0630*/  ISETP.GT.U32.AND P0, PT, R10, 0x1, PT ;  /* 0x000000010a00780c */ /* 0x000fda0003f04070 */
[----:B------:R-:W-:Y:S05]  /*0640*/  @P0 EXIT ;  /* 0x000000000000094d */ /* 0x000fea0003800000 */
[----:B------:R-:W-:Y:S01]  /*0650*/  ULDC.64 UR4, c[0x0][0x650] ;  /* 0x0001940000047ab9 */ /* 0x000fe20000000a00 */
[----:B------:R-:W-:Y:S01]  /*0660*/  PRMT R0, RZ, 0x7610, R0 ;  /* 0x00007610ff007816 */ /* 0x000fe20000000000 */
[----:B------:R-:W-:Y:S01]  /*0670*/  IMAD.MOV.U32 R101, RZ, RZ, -0x1 ;  /* 0xffffffffff657424 */ /* 0x000fe200078e00ff */
[----:B------:R-:W-:Y:S01]  /*0680*/  ISETP.GE.U32.AND P0, PT, R16, UR4, PT ;  /* 0x0000000410007c0c */ /* 0x000fe2000bf06070 */
[----:B------:R-:W-:Y:S02]  /*0690*/  IMAD.MOV.U32 R100, RZ, RZ, -0x1 ;  /* 0xffffffffff647424 */ /* 0x000fe400078e00ff */
[----:B------:R-:W-:Y:S01]  /*06a0*/  IMAD.MOV.U32 R99, RZ, RZ, -0x1 ;  /* 0xffffffffff637424 */ /* 0x000fe200078e00ff */
[----:B------:R-:W-:-:S13]  /*06b0*/  ISETP.GE.U32.AND.EX P0, PT, R17, UR5, PT, P0 ;  /* 0x0000000511007c0c */ /* 0x000fda000bf06100 */
[----:B------:R-:W-:Y:S05]  /*06c0*/  @P0 BRA `(.L_x_4) ;  /* 0x0000000400540947 */ /* 0x000fea0003800000 */
[----:B------:R-:W0:Y:S01]  /*06d0*/  LDC.64 R20, c[0x0][0x628] ;  /* 0x00018a00ff147b82 */ /* 0x000e220000000a00 */
[----:B------:R-:W-:Y:S02]  /*06e0*/  IMAD.MOV.U32 R8, RZ, RZ, R16 ;  /* 0x000000ffff087224 */ /* 0x000fe400078e0010 */
[----:B------:R-:W-:-:S05]  /*06f0*/  IMAD.MOV.U32 R9, RZ, RZ, R17 ;  /* 0x000000ffff097224 */ /* 0x000fca00078e0011 */
[----:B------:R-:W1:Y:S08]  /*0700*/  LDC R0, c[0x0][0x630] ;  /* 0x00018c00ff007b82 */ /* 0x000e700000000800 */
[----:B------:R-:W2:Y:S01]  /*0710*/  LDC.64 R22, c[0x0][0x620] ;  /* 0x00018800ff167b82 */ /* 0x000ea20000000a00 */
[----:B0-----:R-:W-:-:S04]  /*0720*/  ISETP.NE.U32.AND P0, PT, R20, RZ, PT ;  /* 0x000000ff1400720c */ /* 0x001fc80003f05070 */
[----:B------:R-:W-:-:S13]  /*0730*/  ISETP.NE.AND.EX P0, PT, R21, RZ, PT, P0 ;  /* 0x000000ff1500720c */ /* 0x000fda0003f05300 */
[----:B-12---:R-:W-:Y:S05]  /*0740*/  @!P0 BRA `(.L_x_5) ;  /* 0x0000000000288947 */ /* 0x006fea0003800000 */
[----:B------:R-:W0:Y:S02]  /*0750*/  LDC R13, c[0x0][0x634] ;  /* 0x00018d00ff0d7b82 */ /* 0x000e240000000800 */
[----:B0-----:R-:W-:-:S05]  /*0760*/  IADD3 R13, P0, R16, R13, RZ ;  /* 0x0000000d100d7210 */ /* 0x001fca0007f1e0ff */
[----:B------:R-:W-:-:S04]  /*0770*/  IMAD.X R15, RZ, RZ, R17, P0 ;  /* 0x000000ffff0f7224 */ /* 0x000fc800000e0611 */
[----:B------:R-:W-:-:S04]  /*0780*/  IMAD.WIDE.U32 R8, R15, R20, RZ ;  /* 0x000000140f087225 */ /* 0x000fc800078e00ff */
[----:B------:R-:W-:-:S04]  /*0790*/  IMAD.WIDE.U32 R10, P0, R13, R21, R8 ;  /* 0x000000150d0a7225 */ /* 0x000fc80007800008 */
[----:B------:R-:W-:-:S04]  /*07a0*/  IMAD.WIDE.U32 R8, R13, R20, RZ ;  /* 0x000000140d087225 */ /* 0x000fc800078e00ff */
[----:B------:R-:W-:Y:S01]  /*07b0*/  IMAD.X R13, RZ, RZ, RZ, P0 ;  /* 0x000000ffff0d7224 */ /* 0x000fe200000e06ff */
[----:B------:R-:W-:Y:S01]  /*07c0*/  IADD3 RZ, P0, R9, R10, RZ ;  /* 0x0000000a09ff7210 */ /* 0x000fe20007f1e0ff */
[----:B------:R-:W-:-:S04]  /*07d0*/  IMAD.MOV.U32 R12, RZ, RZ, R11 ;  /* 0x000000ffff0c7224 */ /* 0x000fc800078e000b */
[----:B------:R-:W-:-:S08]  /*07e0*/  IMAD.WIDE.U32.X R8, R15, R21, R12, P0 ;  /* 0x000000150f087225 */ /* 0x000fd000000e040c */
.L_x_5:
[-CC-:B------:R-:W-:Y:S01]  /*07f0*/  SHF.R.U64 R99, R8, R0.reuse, R9.reuse ;  /* 0x0000000008637219 */ /* 0x180fe20000001209 */
[----:B------:R-:W0:Y:S01]  /*0800*/  LDC R12, c[0x0][0x618] ;  /* 0x00018600ff0c7b82 */ /* 0x000e220000000800 */
[----:B------:R-:W-:Y:S01]  /*0810*/  SHF.R.U32.HI R7, RZ, R0, R9 ;  /* 0x00000000ff077219 */ /* 0x000fe20000011609 */
[----:B------:R-:W-:Y:S01]  /*0820*/  ULDC UR4, c[0x0][0x150] ;  /* 0x0000540000047ab9 */ /* 0x000fe20000000800 */
[----:B------:R-:W-:Y:S02]  /*0830*/  IADD3 R11, P0, RZ, -R99, RZ ;  /* 0x80000063ff0b7210 */ /* 0x000fe40007f1e0ff */
[----:B------:R-:W-:-:S03]  /*0840*/  I2FP.F32.U32 R0, R6 ;  /* 0x0000000600007245 */ /* 0x000fc60000201000 */
[----:B------:R-:W1:Y:S01]  /*0850*/  LDC.64 R30, c[0x0][0x640] ;  /* 0x00019000ff1e7b82 */ /* 0x000e620000000a00 */
[----:B------:R-:W-:Y:S02]  /*0860*/  IMAD.X R13, RZ, RZ, ~R7, P0 ;  /* 0x000000ffff0d7224 */ /* 0x000fe400000e0e07 */
[----:B------:R-:W-:Y:S01]  /*0870*/  FMUL R0, R0, UR4 ;  /* 0x0000000400007c20 */ /* 0x000fe20008400000 */
[----:B------:R-:W-:Y:S01]  /*0880*/  IMAD.WIDE.U32 R8, R11, R22, R16 ;  /* 0x000000160b087225 */ /* 0x000fe200078e0010 */
[----:B------:R-:W-:-:S03]  /*0890*/  ULDC UR4, c[0x0][0x154] ;  /* 0x0000550000047ab9 */ /* 0x000fc60000000800 */
[----:B------:R-:W-:Y:S01]  /*08a0*/  IMAD R10, R13, R22, RZ ;  /* 0x000000160d0a7224 */ /* 0x000fe200078e02ff */
[----:B------:R-:W2:Y:S01]  /*08b0*/  LDC R7, c[0x0][0x144] ;  /* 0x00005100ff077b82 */ /* 0x000ea20000000800 */
[----:B------:R-:W3:Y:S02]  /*08c0*/  F2I.U32.TRUNC.NTZ R0, R0 ;  /* 0x0000000000007305 */ /* 0x000ee4000020f000 */
[----:B------:R-:W-:-:S04]  /*08d0*/  IMAD R11, R11, R23, R10 ;  /* 0x000000170b0b7224 */ /* 0x000fc800078e020a */
[----:B------:R-:W-:Y:S01]  /*08e0*/  IMAD.IADD R9, R9, 0x1, R11 ;  /* 0x0000000109097824 */ /* 0x000fe200078e020b */
[----:B------:R-:W4:Y:S01]  /*08f0*/  LDC R24, c[0x0][0x608] ;  /* 0x00018200ff187b82 */ /* 0x000f220000000800 */
[----:B------:R-:W-:-:S03]  /*0900*/  IMAD.MOV.U32 R11, RZ, RZ, -0x1 ;  /* 0xffffffffff0b7424 */ /* 0x000fc600078e00ff */
[-CC-:B0-----:R-:W-:Y:S02]  /*0910*/  SHF.R.U64 R22, R8, R12.reuse, R9.reuse ;  /* 0x0000000c08167219 */ /* 0x181fe40000001209 */
[----:B------:R-:W-:Y:S02]  /*0920*/  I2FP.F32.U32 R8, R5 ;  /* 0x0000000500087245 */ /* 0x000fe40000201000 */
[----:B------:R-:W0:Y:S01]  /*0930*/  LDC R28, c[0x0][0x658] ;  /* 0x00019600ff1c7b82 */ /* 0x000e220000000800 */
[----:B-1----:R-:W-:Y:S01]  /*0940*/  ISETP.NE.U32.AND P0, PT, R30, RZ, PT ;  /* 0x000000ff1e00720c */ /* 0x002fe20003f05070 */
[----:B---3--:R-:W-:Y:S02]  /*0950*/  IMAD.MOV R10, RZ, RZ, -R0 ;  /* 0x000000ffff0a7224 */ /* 0x008fe400078e0a00 */
[----:B------:R-:W-:Y:S01]  /*0960*/  FMUL R8, R8, UR4 ;  /* 0x0000000408087c20 */ /* 0x000fe20008400000 */
[----:B------:R-:W-:Y:S02]  /*0970*/  SHF.R.U32.HI R9, RZ, R12, R9 ;  /* 0x0000000cff097219 */ /* 0x000fe40000011609 */
[----:B------:R-:W-:Y:S01]  /*0980*/  ISETP.NE.AND.EX P0, PT, R31, RZ, PT, P0 ;  /* 0x000000ff1f00720c */ /* 0x000fe20003f05300 */
[----:B------:R1:W3:Y:S01]  /*0990*/  F2I.U32.TRUNC.NTZ R15, R8 ;  /* 0x00000008000f7305 */ /* 0x0002e2000020f000 */
[----:B------:R-:W1:Y:S01]  /*09a0*/  LDC R20, c[0x0][0x148] ;  /* 0x00005200ff147b82 */ /* 0x000e620000000800 */
[----:B--2---:R-:W-:-:S07]  /*09b0*/  IMAD R0, R7, R10, R6 ;  /* 0x0000000a07007224 */ /* 0x004fce00078e0206 */
[----:B------:R-:W2:Y:S01]  /*09c0*/  LDC R26, c[0x0][0x600] ;  /* 0x00018000ff1a7b82 */ /* 0x000ea20000000800 */
[-CC-:B----4-:R-:W-:Y:S02]  /*09d0*/  SHF.R.U64 R32, R22, R24.reuse, R9.reuse ;  /* 0x0000001816207219 */ /* 0x190fe40000001209 */
[----:B------:R-:W-:Y:S01]  /*09e0*/  SHF.R.U32.HI R7, RZ, R24, R9 ;  /* 0x00000018ff077219 */ /* 0x000fe20000011609 */
[----:B------:R-:W-:-:S04]  /*09f0*/  IMAD.MOV.U32 R9, RZ, RZ, 0x1 ;  /* 0x00000001ff097424 */ /* 0x000fc800078e00ff */
[----:B------:R-:W4:Y:S01]  /*0a00*/  LDC R21, c[0x0][0x648] ;  /* 0x00019200ff157b82 */ /* 0x000f220000000800 */
[-C--:B0-----:R-:W-:Y:S02]  /*0a10*/  SHF.L.U32 R6, R11, R28.reuse, RZ ;  /* 0x0000001c0b067219 */ /* 0x081fe400000006ff */
[--C-:B------:R-:W-:Y:S02]  /*0a20*/  SHF.R.U64 R24, R32, R28, R7.reuse ;  /* 0x0000001c20187219 */ /* 0x100fe40000001207 */
[----:B------:R-:W-:Y:S02]  /*0a30*/  LOP3.LUT R13, RZ, R6, RZ, 0x33, !PT ;  /* 0x00000006ff0d7212 */ /* 0x000fe400078e33ff */
[-C--:B------:R-:W-:Y:S01]  /*0a40*/  SHF.R.U32.HI R7, RZ, R28.reuse, R7 ;  /* 0x0000001cff077219 */ /* 0x080fe20000011607 */
[----:B------:R-:W0:Y:S01]  /*0a50*/  LDC R23, c[0x0][0x638] ;  /* 0x00018e00ff177b82 */ /* 0x000e220000000800 */
[----:B------:R-:W-:Y:S01]  /*0a60*/  SHF.L.U32 R12, R9, R28, RZ ;  /* 0x0000001c090c7219 */ /* 0x000fe200000006ff */
[----:B------:R-:W-:-:S06]  /*0a70*/  IMAD.MOV.U32 R6, RZ, RZ, R24 ;  /* 0x000000ffff067224 */ /* 0x000fcc00078e0018 */
[----:B------:R-:W0:Y:S01]  /*0a80*/  LDC R101, c[0x0][0x610] ;  /* 0x00018400ff657b82 */ /* 0x000e220000000800 */
[----:B-1-3--:R-:W-:Y:S05]  /*0a90*/  @!P0 BRA `(.L_x_6) ;  /* 0x0000000000288947 */ /* 0x00afea0003800000 */
[----:B------:R-:W1:Y:S02]  /*0aa0*/  LDC R11, c[0x0][0x64c] ;  /* 0x00019300ff0b7b82 */ /* 0x000e640000000800 */
[----:B-1----:R-:W-:-:S05]  /*0ab0*/  IADD3 R11, P0, R24, R11, RZ ;  /* 0x0000000b180b7210 */ /* 0x002fca0007f1e0ff */
        /* <DEDUP_REMOVED lines=8> */
.L_x_6:
[----:B----4-:R-:W-:Y:S01]  /*0b40*/  SHF.R.U64 R6, R6, R21, R7 ;  /* 0x0000001506067219 */ /* 0x010fe20000001207 */
[----:B--2---:R-:W-:Y:S01]  /*0b50*/  VIADD R7, R26, 0xffffffff ;  /* 0xffffffff1a077836 */ /* 0x004fe20000000000 */
[----:B------:R-:W-:Y:S01]  /*0b60*/  LOP3.LUT R13, R32, R13, RZ, 0xc0, !PT ;  /* 0x0000000d200d7212 */ /* 0x000fe200078ec0ff */
[----:B------:R-:W-:Y:S02]  /*0b70*/  IMAD.MOV R15, RZ, RZ, -R15 ;  /* 0x000000ffff0f7224 */ /* 0x000fe400078e0a0f */
[----:B------:R-:W-:Y:S02]  /*0b80*/  IMAD.MOV R8, RZ, RZ, -R6 ;  /* 0x000000ffff087224 */ /* 0x000fe400078e0a06 */
[----:B------:R-:W-:Y:S01]  /*0b90*/  IMAD R13, R12, R6, R13 ;  /* 0x000000060c0d7224 */ /* 0x000fe200078e020d */
[----:B------:R-:W-:Y:S01]  /*0ba0*/  LOP3.LUT R6, R22, R7, RZ, 0xc0, !PT ;  /* 0x0000000716067212 */ /* 0x000fe200078ec0ff */
[----:B------:R-:W-:Y:S02]  /*0bb0*/  @P3 IMAD R0, R20, R15, R5 ;  /* 0x0000000f14003224 */ /* 0x000fe400078e0205 */
[----:B0-----:R-:W-:-:S02]  /*0bc0*/  IMAD R5, R8, R23, R24 ;  /* 0x0000001708057224 */ /* 0x001fc400078e0218 */
[----:B------:R-:W-:Y:S02]  /*0bd0*/  IMAD R101, R13, R101, R0 ;  /* 0x000000650d657224 */ /* 0x000fe400078e0200 */
[----:B------:R-:W-:Y:S02]  /*0be0*/  IMAD R6, R5, R26, R6 ;  /* 0x0000001a05067224 */ /* 0x000fe400078e0206 */
[----:B------:R-:W-:-:S03]  /*0bf0*/  IMAD.MOV.U32 R0, RZ, RZ, 0x1 ;  /* 0x00000001ff007424 */ /* 0x000fc600078e00ff */
[----:B------:R-:W-:Y:S02]  /*0c00*/  SEL R100, R6, R101, !P3 ;  /* 0x0000006506647207 */ /* 0x000fe40005800000 */
[----:B------:R-:W-:-:S07]  /*0c10*/  SEL R101, R101, R6, !P3 ;  /* 0x0000000665657207 */ /* 0x000fce0005800000 */
.L_x_4:
[----:B------:R-:W-:-:S08]  /*0c20*/  NOP ;  /* 0x0000000000007918 */ /* 0x000fd00000000000 */
[----:B------:R-:W0:Y:S02]  /*0c30*/  USETMAXREG.TRY_ALLOC.CTAPOOL UP0, 0xe8 ;  /* 0x000000e8000079c8 */ /* 0x000e240008000600 */
[----:B0-----:R-:W-:-:S13]  /*0c40*/  PLOP3.LUT P0, PT, PT, PT, UP0, 0x80, 0x0 ;  /* 0x000000000000781c */ /* 0x001fda0003f0f008 */
[----:B------:R-:W-:Y:S05]  /*0c50*/  @!P0 BRA `(.L_x_4) ;  /* 0xfffffffc00f08947 */ /* 0x000fea000383ffff */
[----:B------:R-:W-:Y:S01]  /*0c60*/  ULDC.64 UR4, c[0x0][0x598] ;  /* 0x0001660000047ab9 */ /* 0x000fe20000000a00 */
[----:B------:R-:W-:Y:S01]  /*0c70*/  ULDC.64 UR38, c[0x0][0x208] ;  /* 0x0000820000267ab9 */ /* 0x000fe20000000a00 */
[----:B------:R-:W-:-:S04]  /*0c80*/  ISETP.NE.U32.AND P0, PT, RZ, UR4, PT ;  /* 0x00000004ff007c0c */ /* 0x000fc8000bf05070 */
[----:B------:R-:W-:-:S13]  /*0c90*/  ISETP.NE.AND.EX P0, PT, RZ, UR5, PT, P0 ;  /* 0x00000005ff007c0c */ /* 0x000fda000bf05300 */
[----:B------:R-:W-:Y:S05]  /*0ca0*/  @!P0 BRA `(.L_x_7) ;  /* 0x00000000001c8947 */ /* 0x000fea0003800000 */
[----:B------:R-:W0:Y:S02]  /*0cb0*/  LDC.64 R6, c[0x0][0x598] ;  /* 0x00016600ff067b82 */ /* 0x000e240000000a00 */
[----:B0-----:R-:W2:Y:S02]  /*0cc0*/  LDG.E.64 R6, desc[UR38][R6.64] ;  /* 0x0000002606067981 */ /* 0x001ea4000c1e1b00 */
[----:B--2---:R-:W-:-:S04]  /*0cd0*/  ISETP.NE.U32.AND P0, PT, R6, RZ, PT ;  /* 0x000000ff0600720c */ /* 0x004fc80003f05070 */
[----:B------:R-:W-:-:S13]  /*0ce0*/  ISETP.NE.AND.EX P0, PT, R7, RZ, PT, P0 ;  /* 0x000000ff0700720c */ /* 0x000fda0003f05300 */
[----:B------:R-:W-:Y:S05]  /*0cf0*/  @!P0 BRA `(.L_x_7) ;  /* 0x0000000000088947 */ /* 0x000fea0003800000 */
[----:B------:R0:W5:Y:S01]  /*0d00*/  LD.E R19, desc[UR38][R6.64] ;  /* 0x0000002606137980 */ /* 0x000162000c101900 */
[----:B------:R-:W-:Y:S05]  /*0d10*/  BRA `(.L_x_8) ;  /* 0x0000000000247947 */ /* 0x000fea0003800000 */
.L_x_7:
[----:B------:R-:W-:Y:S02]  /*0d20*/  ULDC.64 UR4, c[0x0][0x588] ;  /* 0x0001620000047ab9 */ /* 0x000fe40000000a00 */
[----:B------:R-:W-:-:S04]  /*0d30*/  ISETP.NE.U32.AND P0, PT, RZ, UR4, PT ;  /* 0x00000004ff007c0c */ /* 0x000fc8000bf05070 */
[----:B------:R-:W-:-:S13]  /*0d40*/  ISETP.NE.AND.EX P0, PT, RZ, UR5, PT, P0 ;  /* 0x00000005ff007c0c */ /* 0x000fda000bf05300 */
[----:B------:R-:W-:Y:S05]  /*0d50*/  @!P0 BRA `(.L_x_9) ;  /* 0x00000000000c8947 */ /* 0x000fea0003800000 */
[----:B------:R-:W0:Y:S02]  /*0d60*/  LDC.64 R6, c[0x0][0x588] ;  /* 0x00016200ff067b82 */ /* 0x000e240000000a00 */
[----:B0-----:R1:W5:Y:S01]  /*0d70*/  LDG.E R19, desc[UR38][R6.64] ;  /* 0x0000002606137981 */ /* 0x001362000c1e1900 */
[----:B------:R-:W-:Y:S05]  /*0d80*/  BRA `(.L_x_8) ;  /* 0x0000000000087947 */ /* 0x000fea0003800000 */
.L_x_9:
[----:B------:R-:W-:Y:S02]  /*0d90*/  ULDC UR4, c[0x0][0x580] ;  /* 0x0001600000047ab9 */ /* 0x000fe40000000800 */
[----:B------:R-:W-:-:S07]  /*0da0*/  IMAD.U32 R19, RZ, RZ, UR4 ;  /* 0x00000004ff137e24 */ /* 0x000fce000f8e00ff */
.L_x_8:
[----:B------:R-:W-:Y:S02]  /*0db0*/  ULDC.64 UR4, c[0x0][0x5a0] ;  /* 0x0001680000047ab9 */ /* 0x000fe40000000a00 */
[----:B------:R-:W-:-:S04]  /*0dc0*/  ISETP.NE.U32.AND P0, PT, RZ, UR4, PT ;  /* 0x00000004ff007c0c */ /* 0x000fc8000bf05070 */
[----:B------:R-:W-:-:S13]  /*0dd0*/  ISETP.NE.AND.EX P0, PT, RZ, UR5, PT, P0 ;  /* 0x00000005ff007c0c */ /* 0x000fda000bf05300 */
[----:B------:R-:W-:Y:S05]  /*0de0*/  @!P0 BRA `(.L_x_10) ;  /* 0x00000000001c8947 */ /* 0x000fea0003800000 */
[----:B01----:R-:W0:Y:S02]  /*0df0*/  LDC.64 R6, c[0x0][0x5a0] ;  /* 0x00016800ff067b82 */ /* 0x003e240000000a00 */
[----:B0-----:R-:W2:Y:S02]  /*0e00*/  LDG.E.64 R6, desc[UR38][R6.64] ;  /* 0x0000002606067981 */ /* 0x001ea4000c1e1b00 */
[----:B--2---:R-:W-:-:S04]  /*0e10*/  ISETP.NE.U32.AND P0, PT, R6, RZ, PT ;  /* 0x000000ff0600720c */ /* 0x004fc80003f05070 */
[----:B------:R-:W-:-:S13]  /*0e20*/  ISETP.NE.AND.EX P0, PT, R7, RZ, PT, P0 ;  /* 0x000000ff0700720c */ /* 0x000fda0003f05300 */
[----:B------:R-:W-:Y:S05]  /*0e30*/  @!P0 BRA `(.L_x_10) ;  /* 0x0000000000088947 */ /* 0x000fea0003800000 */
[----:B------:R0:W5:Y:S01]  /*0e40*/  LD.E R88, desc[UR38][R6.64] ;  /* 0x0000002606587980 */ /* 0x000162000c101900 */
[----:B------:R-:W-:Y:S05]  /*0e50*/  BRA `(.L_x_11) ;  /* 0x0000000000247947 */ /* 0x000fea0003800000 */
.L_x_10:
[----:B------:R-:W-:Y:S02]  /*0e60*/  ULDC.64 UR4, c[0x0][0x590] ;  /* 0x0001640000047ab9 */ /* 0x000fe40000000a00 */
[----:B------:R-:W-:-:S04]  /*0e70*/  ISETP.NE.U32.AND P0, PT, RZ, UR4, PT ;  /* 0x00000004ff007c0c */ /* 0x000fc8000bf05070 */
[----:B------:R-:W-:-:S13]  /*0e80*/  ISETP.NE.AND.EX P0, PT, RZ, UR5, PT, P0 ;  /* 0x00000005ff007c0c */ /* 0x000fda000bf05300 */
[----:B------:R-:W-:Y:S05]  /*0e90*/  @!P0 BRA `(.L_x_12) ;  /* 0x00000000000c8947 */ /* 0x000fea0003800000 */
[----:B------:R-:W2:Y:S02]  /*0ea0*/  LDC.64 R88, c[0x0][0x590] ;  /* 0x00016400ff587b82 */ /* 0x000ea40000000a00 */
[----:B--2---:R2:W5:Y:S01]  /*0eb0*/  LDG.E R88, desc[UR38][R88.64] ;  /* 0x0000002658587981 */ /* 0x004562000c1e1900 */
[----:B------:R-:W-:Y:S05]  /*0ec0*/  BRA `(.L_x_11) ;  /* 0x0000000000087947 */ /* 0x000fea0003800000 */
.L_x_12:
[----:B------:R-:W-:Y:S02]  /*0ed0*/  ULDC UR4, c[0x0][0x584] ;  /* 0x0001610000047ab9 */ /* 0x000fe40000000800 */
[----:B------:R-:W-:-:S07]  /*0ee0*/  IMAD.U32 R88, RZ, RZ, UR4 ;  /* 0x00000004ff587e24 */ /* 0x000fce000f8e00ff */
.L_x_11:
[----:B------:R-:W-:-:S13]  /*0ef0*/  LOP3.LUT P0, RZ, R0, 0xff, RZ, 0xc0, !PT ;  /* 0x000000ff00ff7812 */ /* 0x000fda000780c0ff */
[----:B------:R-:W-:Y:S05]  /*0f00*/  @!P0 EXIT ;  /* 0x000000000000894d */ /* 0x000fea0003800000 */
[----:B------:R-:W3:Y:S01]  /*0f10*/  LDC R90, c[0x0][0x658] ;  /* 0x00019600ff5a7b82 */ /* 0x000ee20000000800 */
[----:B------:R-:W-:Y:S01]  /*0f20*/  ULDC.64 UR6, c[0x0][0x288] ;  /* 0x0000a20000067ab9 */ /* 0x000fe20000000a00 */
[----:B------:R-:W-:Y:S01]  /*0f30*/  LOP3.LUT R14, R14, 0x1, RZ, 0xc0, !PT ;  /* 0x000000010e0e7812 */ /* 0x000fe200078ec0ff */
[----:B------:R-:W-:Y:S01]  /*0f40*/  UIADD3 UR4, UR7, 0x7f, URZ ;  /* 0x0000007f07047890 */ /* 0x000fe2000fffe03f */
[----:B------:R-:W-:Y:S01]  /*0f50*/  SHF.R.U32.HI R0, RZ, 0x2, R3 ;  /* 0x00000002ff007819 */ /* 0x000fe20000011603 */
[----:B01----:R-:W-:Y:S01]  /*0f60*/  IMAD.MOV.U32 R7, RZ, RZ, -0x1 ;  /* 0xffffffffff077424 */ /* 0x003fe200078e00ff */
[----:B------:R-:W-:Y:S01]  /*0f70*/  SHF.R.U32.HI R4, RZ, 0x1, R4 ;  /* 0x00000001ff047819 */ /* 0x000fe20000011604 */
[----:B------:R-:W-:Y:S01]  /*0f80*/  USHF.R.S32.HI UR5, URZ, 0x1f, UR4 ;  /* 0x0000001f3f057899 */ /* 0x000fe20008011404 */
[----:B------:R-:W0:Y:S01]  /*0f90*/  LDC.64 R92, c[0x0][0x5c8] ;  /* 0x00017200ff5c7b82 */ /* 0x000e220000000a00 */
[----:B------:R-:W-:Y:S01]  /*0fa0*/  IMAD.SHL.U32 R5, R14, 0x40, RZ ;  /* 0x000000400e057824 */ /* 0x000fe200078e00ff */
[----:B------:R-:W-:Y:S01]  /*0fb0*/  LOP3.LUT R0, R0, 0x7, RZ, 0xc0, !PT ;  /* 0x0000000700007812 */ /* 0x000fe200078ec0ff */
[----:B------:R-:W-:Y:S01]  /*0fc0*/  ULEA.HI UR5, UR5, UR4, URZ, 0x7 ;  /* 0x0000000405057291 */ /* 0x000fe2000f8f383f */
[----:B------:R-:W-:Y:S01]  /*0fd0*/  LOP3.LUT R23, R4, 0x30, RZ, 0xc0, !PT ;  /* 0x0000003004177812 */ /* 0x000fe200078ec0ff */
[----:B------:R-:W-:Y:S01]  /*0fe0*/  IMAD.MOV.U32 R9, RZ, RZ, 0x1 ;  /* 0x00000001ff097424 */ /* 0x000fe200078e00ff */
[--C-:B------:R-:W-:Y:S01]  /*0ff0*/  LOP3.LUT R22, R5, 0x40, R0.reuse, 0xe2, !PT ;  /* 0x0000004005167812 */ /* 0x100fe200078ee200 */
[----:B------:R-:W-:Y:S01]  /*1000*/  USHF.R.S32.HI UR43, URZ, 0x7, UR5 ;  /* 0x000000073f2b7899 */ /* 0x000fe20008011405 */
[----:B------:R-:W1:Y:S01]  /*1010*/  LDC R95, c[0x0][0x600] ;  /* 0x00018000ff5f7b82 */ /* 0x000e620000000800 */
[-C--:B------:R-:W-:Y:S01]  /*1020*/  IADD3 R5, RZ, -R23.reuse, -R0 ;  /* 0x80000017ff057210 */ /* 0x080fe20007ffe800 */
[----:B------:R-:W-:Y:S01]  /*1030*/  IMAD.U32 R6, RZ, RZ, UR6 ;  /* 0x00000006ff067e24 */ /* 0x000fe2000f8e00ff */
[C---:B--2---:R-:W-:Y:S01]  /*1040*/  LOP3.LUT R89, R3.reuse, 0x3, RZ, 0xc0, !PT ;  /* 0x0000000303597812 */ /* 0x044fe200078ec0ff */
[----:B------:R-:W-:Y:S01]  /*1050*/  UISETP.LT.AND UP0, UPT, UR43, 0x1, UPT ;  /* 0x000000012b00788c */ /* 0x000fe2000bf01270 */
[----:B------:R-:W-:Y:S01]  /*1060*/  LOP3.LUT R94, R3, 0x80, RZ, 0xc0, !PT ;  /* 0x00000080035e7812 */ /* 0x000fe200078ec0ff */
[----:B------:R-:W-:Y:S01]  /*1070*/  IMAD R5, R14, -0x40, R5 ;  /* 0xffffffc00e057824 */ /* 0x000fe200078e0205 */
[----:B------:R-:W-:Y:S01]  /*1080*/  ULDC UR4, c[0x0][0x284] ;  /* 0x0000a10000047ab9 */ /* 0x000fe20000000800 */
[-C--:B---3--:R-:W-:Y:S01]  /*1090*/  SHF.L.U32 R7, R7, R90.reuse, RZ ;  /* 0x0000005a07077219 */ /* 0x088fe200000006ff */
[----:B------:R-:W-:Y:S01]  /*10a0*/  USEL UR44, UR43, 0x1, UP0 ;  /* 0x000000012b2c7887 */ /* 0x000fe20008000000 */
[----:B------:R-:W-:Y:S01]  /*10b0*/  LOP3.LUT R22, R22, R23, RZ, 0xfc, !PT ;  /* 0x0000001716167212 */ /* 0x000fe200078efcff */
[----:B------:R-:W-:Y:S01]  /*10c0*/  IMAD R89, R89, -0x2, R6 ;  /* 0xfffffffe59597824 */ /* 0x000fe200078e0206 */
[----:B------:R-:W-:Y:S01]  /*10d0*/  SHF.L.U32 R90, R9, R90, RZ ;  /* 0x0000005a095a7219 */ /* 0x000fe200000006ff */
[----:B------:R-:W-:Y:S01]  /*10e0*/  VIADD R97, R5, UR4 ;  /* 0x0000000405617c36 */ /* 0x000fe20008000000 */
[----:B------:R-:W-:Y:S01]  /*10f0*/  LOP3.LUT R98, R18, 0x1, RZ, 0xfc, !PT ;  /* 0x0000000112627812 */ /* 0x000fe200078efcff */
[----:B------:R-:W-:Y:S01]  /*1100*/  IMAD.MOV.U32 R23, RZ, RZ, RZ ;  /* 0x000000ffff177224 */ /* 0x000fe200078e00ff */
[C---:B0-----:R-:W-:Y:S01]  /*1110*/  SHF.L.U64.HI R91, R92.reuse, 0x3, R93 ;  /* 0x000000035c5b7819 */ /* 0x041fe2000001025d */
[----:B------:R-:W-:Y:S01]  /*1120*/  IMAD.SHL.U32 R92, R92, 0x8, RZ ;  /* 0x000000085c5c7824 */ /* 0x000fe200078e00ff */
[----:B------:R-:W-:Y:S01]  /*1130*/  SHF.R.U32.HI R94, RZ, 0x7, R94 ;  /* 0x00000007ff5e7819 */ /* 0x000fe2000001165e */
[----:B------:R-:W-:Y:S01]  /*1140*/  IMAD.SHL.U32 R93, R3, 0x2, RZ ;  /* 0x00000002035d7824 */ /* 0x000fe200078e00ff */
[----:B------:R-:W-:Y:S01]  /*1150*/  LOP3.LUT R96, RZ, R7, RZ, 0x33, !PT ;  /* 0x00000007ff607212 */ /* 0x000fe200078e33ff */
[----:B------:R-:W-:Y:S01]  /*1160*/  UIADD3 UR44, UR43, -UR44, URZ ;  /* 0x8000002c2b2c7290 */ /* 0x000fe2000fffe03f */
[----:B------:R-:W-:Y:S01]  /*1170*/  UMOV UR40, URZ ;  /* 0x0000003f00287c82 */ /* 0x000fe20008000000 */
[----:B-1----:R-:W-:Y:S01]  /*1180*/  VIADD R95, R95, 0xffffffff ;  /* 0xffffffff5f5f7836 */ /* 0x002fe20000000000 */
[----:B------:R-:W-:-:S09]  /*1190*/  UMOV UR41, URZ ;  /* 0x0000003f00297c82 */ /* 0x000fd20008000000 */
.L_x_158:
[----:B0-----:R-:W0:Y:S01]  /*11a0*/  SHFL.IDX PT, R0, R94, RZ, 0x1f ;  /* 0x00001fff5e007589 */ /* 0x001e2200000e0000 */
[----:B-1----:R-:W1:Y:S01]  /*11b0*/  S2UR UR7, SR_CgaCtaId ;  /* 0x00000000000779c3 */ /* 0x002e620000008800 */
[----:B------:R-:W-:Y:S01]  /*11c0*/  UMOV UR6, 0x400 ;  /* 0x0000040000067882 */ /* 0x000fe20000000000 */
[----:B0-----:R-:W-:Y:S01]  /*11d0*/  R2UR UR4, R0 ;  /* 0x00000000000472ca */ /* 0x001fe200000e0000 */
[----:B-1----:R-:W-:-:S12]  /*11e0*/  ULEA UR46, UR7, UR6, 0x18 ;  /* 0x00000006072e7291 */ /* 0x002fd8000f8ec03f */
[----:B------:R-:W-:-:S04]  /*11f0*/  ULEA.HI UR5, UR4, UR4, URZ, 0x1 ;  /* 0x0000000404057291 */ /* 0x000fc8000f8f083f */
[----:B------:R-:W-:-:S04]  /*1200*/  ULOP3.LUT UR5, UR5, 0x3fffe, URZ, 0xc0, !UPT ;  /* 0x0003fffe05057892 */ /* 0x000fc8000f8ec03f */
[----:B------:R-:W-:-:S03]  /*1210*/  UIADD3 UR5, UR4, -UR5, URZ ;  /* 0x8000000504057290 */ /* 0x000fc6000fffe03f */
[----:B------:R-:W-:Y:S01]  /*1220*/  ULDC UR4, c[0x0][0x28c] ;  /* 0x0000a30000047ab9 */ /* 0x000fe20000000800 */
[----:B------:R-:W-:Y:S01]  /*1230*/  ULEA UR5, UR5, UR46, 0xe ;  /* 0x0000002e05057291 */ /* 0x000fe2000f8e703f */
[----:B------:R-:W-:-:S03]  /*1240*/  ISETP.LT.AND P0, PT, RZ, UR4, PT ;  /* 0x00000004ff007c0c */ /* 0x000fc6000bf01270 */
[----:B------:R-:W-:-:S04]  /*1250*/  UIADD3 UR5, UR5, 0x100, URZ ;  /* 0x0000010005057890 */ /* 0x000fc8000fffe03f */
[----:B------:R-:W-:-:S04]  /*1260*/  USHF.R.U32.HI UR5, URZ, 0x4, UR5 ;  /* 0x000000043f057899 */ /* 0x000fc80008011605 */
[----:B------:R-:W-:Y:S02]  /*1270*/  ULOP3.LUT UR45, UR5, 0x3fff, URZ, 0xc0, !UPT ;  /* 0x00003fff052d7892 */ /* 0x000fe4000f8ec03f */
[----:B--2345:R-:W-:Y:S10]  /*1280*/  @P0 BRA `(.L_x_13) ;  /* 0x0000000000400947 */ /* 0x03cff40003800000 */
[----:B------:R-:W-:Y:S01]  /*1290*/  MOV R0, 0x0 ;  /* 0x0000000000007802 */ /* 0x000fe20000000f00 */
[----:B------:R-:W-:Y:S01]  /*12a0*/  ULDC.64 UR4, c[0x4][0x68] ;  /* 0x01001a0000047ab9 */ /* 0x000fe20000000a00 */
[----:B------:R-:W-:Y:S01]  /*12b0*/  ULDC.64 UR6, c[0x4][0x8] ;  /* 0x0100020000067ab9 */ /* 0x000fe20000000a00 */
[----:B------:R-:W-:Y:S01]  /*12c0*/  IMAD.U32 R4, RZ, RZ, UR4 ;  /* 0x00000004ff047e24 */ /* 0x000fe2000f8e00ff */
[----:B------:R0:W1:Y:S01]  /*12d0*/  LDC.64 R14, c[0x4][R0] ;  /* 0x01000000000e7b82 */ /* 0x0000620000000a00 */
[----:B------:R-:W-:Y:S01]  /*12e0*/  IMAD.U32 R5, RZ, RZ, UR5 ;  /* 0x00000005ff057e24 */ /* 0x000fe2000f8e00ff */
[----:B------:R-:W-:Y:S01]  /*12f0*/  ULDC.64 UR4, c[0x4][0x70] ;  /* 0x01001c0000047ab9 */ /* 0x000fe20000000a00 */
[----:B------:R-:W-:Y:S02]  /*1300*/  IMAD.U32 R10, RZ, RZ, UR6 ;  /* 0x00000006ff0a7e24 */ /* 0x000fe4000f8e00ff */
[----:B------:R-:W-:Y:S02]  /*1310*/  IMAD.U32 R6, RZ, RZ, UR4 ;  /* 0x00000004ff067e24 */ /* 0x000fe4000f8e00ff */
[----:B------:R-:W-:-:S02]  /*1320*/  IMAD.U32 R7, RZ, RZ, UR5 ;  /* 0x00000005ff077e24 */ /* 0x000fc4000f8e00ff */
[----:B------:R-:W-:Y:S02]  /*1330*/  IMAD.U32 R11, RZ, RZ, UR7 ;  /* 0x00000007ff0b7e24 */ /* 0x000fe4000f8e00ff */
[----:B------:R-:W-:Y:S02]  /*1340*/  IMAD.MOV.U32 R8, RZ, RZ, 0x1e1 ;  /* 0x000001e1ff087424 */ /* 0x000fe400078e00ff */
[----:B------:R-:W-:Y:S02]  /*1350*/  IMAD.MOV.U32 R12, RZ, RZ, 0x1 ;  /* 0x00000001ff0c7424 */ /* 0x000fe400078e00ff */
[----:B0-----:R-:W-:-:S07]  /*1360*/  IMAD.MOV.U32 R13, RZ, RZ, RZ ;  /* 0x000000ffff0d7224 */ /* 0x001fce00078e00ff */
[----:B------:R-:W-:-:S07]  /*1370*/  LEPC R20, `(.L_x_13) ;  /* 0x000000001014794e */ /* 0x000fce0000000000 */
[----:B-1---5:R-:W-:Y:S05]  /*1380*/  CALL.ABS.NOINC R14 ;  /* 0x000000000e007343 */ /* 0x022fea0003c00000 */
.L_x_13:
[----:B------:R-:W-:-:S13]  /*1390*/  ISETP.NE.AND P0, PT, R98, 0x3, PT ;  /* 0x000000036200780c */ /* 0x000fda0003f05270 */
[----:B------:R-:W-:Y:S05]  /*13a0*/  @!P0 BRA `(.L_x_14) ;  /* 0x0000000000048947 */ /* 0x000fea0003800000 */
[----:B------:R-:W-:Y:S01]  /*13b0*/  BPT.TRAP 0x1 ;  /* 0x000000040000795c */ /* 0x000fe20000300000 */
.L_x_14:
[----:B------:R-:W-:Y:S02]  /*13c0*/  IMAD.U32 R3, RZ, RZ, UR41 ;  /* 0x00000029ff037e24 */ /* 0x000fe4000f8e00ff */
[----:B------:R-:W-:-:S03]  /*13d0*/  IMAD.U32 R0, RZ, RZ, UR40 ;  /* 0x00000028ff007e24 */ /* 0x000fc6000f8e00ff */
[----:B------:R-:W-:Y:S02]  /*13e0*/  LEA R3, R3, UR46, 0x3 ;  /* 0x0000002e03037c11 */ /* 0x000fe4000f8e18ff */
[----:B------:R-:W-:-:S04]  /*13f0*/  SHF.L.U32 R0, R0, 0x1f, RZ ;  /* 0x0000001f00007819 */ /* 0x000fc800000006ff */
[----:B------:R0:W1:Y:S01]  /*1400*/  SYNCS.PHASECHK.TRANS64.TRYWAIT P1, [R3+URZ], R0 ;  /* 0x00000000030075a7 */ /* 0x000062000802017f */
[----:B------:R-:W-:Y:S05]  /*1410*/  @!P0 BRA `(.L_x_15) ;  /* 0x0000000000048947 */ /* 0x000fea0003800000 */
[----:B------:R-:W-:Y:S01]  /*1420*/  BPT.TRAP 0x1 ;  /* 0x000000040000795c */ /* 0x000fe20000300000 */
.L_x_15:
[----:B------:R-:W-:-:S05]  /*1430*/  IMAD.U32 R4, RZ, RZ, UR44 ;  /* 0x0000002cff047e24 */ /* 0x000fca000f8e00ff */
[----:B------:R-:W-:Y:S01]  /*1440*/  ISETP.GE.AND P2, PT, R4, 0x1, PT ;  /* 0x000000010400780c */ /* 0x000fe20003f46270 */
[----:B-1----:R-:W-:-:S12]  /*1450*/  @P1 BRA `(.L_x_16) ;  /* 0x0000000000081947 */ /* 0x002fd80003800000 */
[----:B------:R-:W1:Y:S02]  /*1460*/  SYNCS.PHASECHK.TRANS64.TRYWAIT P1, [R3+URZ], R0 ;  /* 0x00000000030075a7 */ /* 0x000e64000802017f */
[----:B-1----:R-:W-:Y:S05]  /*1470*/  @!P1 BRA `(.L_x_17) ;  /* 0x00000068006c9947 */ /* 0x002fea0003800000 */
.L_x_16:
[----:B------:R-:W-:Y:S05]  /*1480*/  WARPSYNC.ALL ;  /* 0x0000000000007948 */ /* 0x000fea0003800000 */
[----:B------:R-:W-:Y:S01]  /*1490*/  UIADD3 UR4, UR46, 0x18100, URZ ;  /* 0x000181002e047890 */ /* 0x000fe2000fffe03f */
[----:B------:R-:W-:Y:S01]  /*14a0*/  WARPGROUP.ARRIVE ;  /* 0x00000000000079c5 */ /* 0x000fe20000000000 */
[----:B------:R-:W-:Y:S02]  /*14b0*/  ULEA UR5, UR41, UR45, 0xb ;  /* 0x0000002d29057291 */ /* 0x000fe4000f8e583f */
[----:B------:R-:W-:Y:S01]  /*14c0*/  USHF.R.U32.HI UR4, URZ, 0x4, UR4 ;  /* 0x000000043f047899 */ /* 0x000fe20008011604 */
[----:B------:R-:W-:Y:S01]  /*14d0*/  UMOV UR9, 0x40000040 ;  /* 0x4000004000097882 */ /* 0x000fe20000000000 */
[----:B------:R-:W-:-:S02]  /*14e0*/  UMOV UR11, 0x40000040 ;  /* 0x40000040000b7882 */ /* 0x000fc40000000000 */
[----:B------:R-:W-:Y:S01]  /*14f0*/  ULOP3.LUT UR4, UR4, 0x3fff, URZ, 0xc0, !UPT ;  /* 0x00003fff04047892 */ /* 0x000fe2000f8ec03f */
[----:B------:R-:W-:-:S03]  /*1500*/  UMOV UR8, UR5 ;  /* 0x0000000500087c82 */ /* 0x000fc60008000000 */
[----:B------:R-:W-:-:S04]  /*1510*/  ULOP3.LUT UR4, UR4, 0x4000000, URZ, 0xfc, !UPT ;  /* 0x0400000004047892 */ /* 0x000fc8000f8efc3f */
[----:B------:R-:W-:-:S07]  /*1520*/  ULEA UR6, UR41, UR4, 0xb ;  /* 0x0000000429067291 */ /* 0x000fce000f8e583f */
[----:B------:R-:W-:Y:S02]  /*1530*/  UMOV UR10, UR6 ;  /* 0x00000006000a7c82 */ /* 0x000fe40008000000 */
[----:B------:R-:W-:Y:S01]  /*1540*/  HGMMA.64x128x16.F32.BF16 R24, gdesc[UR8].tnspA.tnspB, RZ, !UPT, gsb0 ;  /* 0x61e00000081879f0 */ /* 0x000fe2000c0018ff */
[----:B------:R-:W-:Y:S02]  /*1550*/  UIADD3 UR8, UR5, 0x80, URZ ;  /* 0x0000008005087890 */ /* 0x000fe4000fffe03f */
[----:B------:R-:W-:Y:S01]  /*1560*/  UIADD3 UR10, UR6, 0x80, URZ ;  /* 0x00000080060a7890 */ /* 0x000fe2000fffe03f */
[----:B------:R-:W-:Y:S01]  /*1570*/  UMOV UR9, 0x40000040 ;  /* 0x4000004000097882 */ /* 0x000fe20000000000 */
[----:B------:R-:W-:Y:S01]  /*1580*/  UMOV UR11, 0x40000040 ;  /* 0x40000040000b7882 */ /* 0x000fe20000000000 */
[----:B------:R-:W-:Y:S02]  /*1590*/  WARPGROUP.DEPBAR.LE gsb0, 0x0 ;  /* 0x00008000000079c5 */ /* 0x000fe40000010000 */
[----:B------:R-:W-:-:S06]  /*15a0*/  WARPGROUP.ARRIVE ;  /* 0x00000000000079c5 */ /* 0x000fcc0000000000 */
[----:B------:R-:W-:Y:S01]  /*15b0*/  HGMMA.64x128x16.F32.BF16 R24, gdesc[UR8].tnspA.tnspB, R24, gsb0 ;  /* 0x61e00000081879f0 */ /* 0x000fe20008001818 */
        /* <DEDUP_REMOVED lines=41> */
[----:B------:R-:W-:Y:S03]  /*1850*/  HGMMA.64x128x16.F32.BF16 R24, gdesc[UR8].tnspA.tnspB, R24, gsb0 ;  /* 0x61e00000081879f0 */ /* 0x000fe60008001818 */
[----:B------:R-:W-:Y:S02]  /*1860*/  WARPGROUP.DEPBAR.LE gsb0, 0x0 ;  /* 0x00008000000079c5 */ /* 0x000fe40000010000 */
[----:B------:R-:W-:Y:S05]  /*1870*/  @!P2 BRA `(.L_x_18) ;  /* 0x00000004008ca947 */ /* 0x000fea0003800000 */
[----:B------:R-:W-:Y:S01]  /*1880*/  UIADD3 UR5, UR41, 0x1, URZ ;  /* 0x0000000129057890 */ /* 0x000fe2000fffe03f */
[----:B01----:R-:W-:-:S03]  /*1890*/  IMAD.U32 R0, RZ, RZ, UR44 ;  /* 0x0000002cff007e24 */ /* 0x003fc6000f8e00ff */
[----:B------:R-:W-:-:S04]  /*18a0*/  UISETP.NE.AND UP0, UPT, UR5, 0x3, UPT ;  /* 0x000000030500788c */ /* 0x000fc8000bf05270 */
[----:B------:R-:W-:Y:S02]  /*18b0*/  USEL UR6, URZ, 0x1, UP0 ;  /* 0x000000013f067887 */ /* 0x000fe40008000000 */
[----:B------:R-:W-:Y:S02]  /*18c0*/  USEL UR5, UR5, URZ, UP0 ;  /* 0x0000003f05057287 */ /* 0x000fe40008000000 */
[----:B------:R-:W-:-:S06]  /*18d0*/  ULOP3.LUT UR6, UR40, UR6, URZ, 0x3c, !UPT ;  /* 0x0000000628067292 */ /* 0x000fcc000f8e3c3f */
[----:B------:R-:W-:Y:S01]  /*18e0*/  IMAD.U32 R5, RZ, RZ, UR6 ;  /* 0x00000006ff057e24 */ /* 0x000fe2000f8e00ff */
[----:B------:R-:W-:-:S06]  /*18f0*/  UMOV UR6, UR41 ;  /* 0x0000002900067c82 */ /* 0x000fcc0008000000 */
.L_x_25:
[----:B01----:R-:W-:Y:S05]  /*1900*/  @!P0 BRA `(.L_x_19) ;  /* 0x0000000000048947 */ /* 0x003fea0003800000 */
[----:B------:R-:W-:Y:S01]  /*1910*/  BPT.TRAP 0x1 ;  /* 0x000000040000795c */ /* 0x000fe20000300000 */
.L_x_19:
[----:B------:R-:W0:Y:S01]  /*1920*/  S2UR UR8, SR_CgaCtaId ;  /* 0x00000000000879c3 */ /* 0x000e220000008800 */
[----:B------:R-:W-:Y:S01]  /*1930*/  UMOV UR7, 0x400 ;  /* 0x0000040000077882 */ /* 0x000fe20000000000 */
[----:B------:R-:W-:Y:S01]  /*1940*/  SHF.L.U32 R3, R5, 0x1f, RZ ;  /* 0x0000001f05037819 */ /* 0x000fe200000006ff */
[----:B0-----:R-:W-:-:S04]  /*1950*/  ULEA UR7, UR8, UR7, 0x18 ;  /* 0x0000000708077291 */ /* 0x001fc8000f8ec03f */
[----:B------:R-:W-:-:S09]  /*1960*/  ULEA UR8, UR5, UR7, 0x3 ;  /* 0x0000000705087291 */ /* 0x000fd2000f8e183f */
[----:B------:R0:W1:Y:S01]  /*1970*/  SYNCS.PHASECHK.TRANS64.TRYWAIT P1, [UR8], R3 ;  /* 0x00000003ff0075a7 */ /* 0x0000620008020148 */
[----:B------:R-:W-:Y:S05]  /*1980*/  @!P0 BRA `(.L_x_20) ;  /* 0x0000000000048947 */ /* 0x000fea0003800000 */
[----:B------:R-:W-:Y:S01]  /*1990*/  BPT.TRAP 0x1 ;  /* 0x000000040000795c */ /* 0x000fe20000300000 */
.L_x_20:
[----:B-1----:R-:W-:Y:S05]  /*19a0*/  @P1 BRA `(.L_x_21) ;  /* 0x0000000000081947 */ /* 0x002fea0003800000 */
[----:B------:R-:W1:Y:S02]  /*19b0*/  SYNCS.PHASECHK.TRANS64.TRYWAIT P1, [UR8], R3 ;  /* 0x00000003ff0075a7 */ /* 0x000e640008020148 */
[----:B-1----:R-:W-:Y:S05]  /*19c0*/  @!P1 BRA `(.L_x_22) ;  /* 0x00000064002c9947 */ /* 0x002fea0003800000 */
.L_x_21:
[----:B------:R-:W-:Y:S01]  /*19d0*/  ULEA UR12, UR5, UR45, 0xb ;  /* 0x0000002d050c7291 */ /* 0x000fe2000f8e583f */
[----:B------:R-:W-:Y:S01]  /*19e0*/  WARPGROUP.ARRIVE ;  /* 0x00000000000079c5 */ /* 0x000fe20000000000 */
[----:B------:R-:W-:Y:S01]  /*19f0*/  ULEA UR13, UR5, UR4, 0xb ;  /* 0x00000004050d7291 */ /* 0x000fe2000f8e583f */
[----:B------:R-:W-:Y:S01]  /*1a00*/  UMOV UR9, 0x40000040 ;  /* 0x4000004000097882 */ /* 0x000fe20000000000 */
[----:B------:R-:W-:-:S03]  /*1a10*/  UMOV UR11, 0x40000040 ;  /* 0x40000040000b7882 */ /* 0x000fc60000000000 */
[----:B------:R-:W-:Y:S02]  /*1a20*/  UMOV UR8, UR12 ;  /* 0x0000000c00087c82 */ /* 0x000fe40008000000 */
[----:B------:R-:W-:Y:S02]  /*1a30*/  UMOV UR10, UR13 ;  /* 0x0000000d000a7c82 */ /* 0x000fe40008000000 */
[----:B------:R-:W-:Y:S01]  /*1a40*/  HGMMA.64x128x16.F32.BF16 R24, gdesc[UR8].tnspA.tnspB, R24, gsb0 ;  /* 0x61e00000081879f0 */ /* 0x000fe20008001818 */
[----:B------:R-:W-:Y:S02]  /*1a50*/  UIADD3 UR8, UR12, 0x80, URZ ;  /* 0x000000800c087890 */ /* 0x000fe4000fffe03f */
[----:B------:R-:W-:Y:S01]  /*1a60*/  UIADD3 UR10, UR13, 0x80, URZ ;  /* 0x000000800d0a7890 */ /* 0x000fe2000fffe03f */
[----:B------:R-:W-:Y:S01]  /*1a70*/  UMOV UR9, 0x40000040 ;  /* 0x4000004000097882 */ /* 0x000fe20000000000 */
[----:B------:R-:W-:Y:S01]  /*1a80*/  UMOV UR11, 0x40000040 ;  /* 0x40000040000b7882 */ /* 0x000fe20000000000 */
[----:B------:R-:W-:-:S02]  /*1a90*/  WARPGROUP.DEPBAR.LE gsb0, 0x0 ;  /* 0x00008000000079c5 */ /* 0x000fc40000010000 */
        /* <DEDUP_REMOVED lines=46> */
[----:B------:R-:W-:Y:S01]  /*1d80*/  BPT.TRAP 0x1 ;  /* 0x000000040000795c */ /* 0x000fe20000300000 */
.L_x_23:
[----:B------:R-:W-:Y:S01]  /*1d90*/  ULEA UR7, UR6, UR7, 0x3 ;  /* 0x0000000706077291 */ /* 0x000fe2000f8e183f */
[----:B------:R-:W-:-:S03]  /*1da0*/  ISETP.GT.U32.AND P1, PT, R18, 0x1, PT ;  /* 0x000000011200780c */ /* 0x000fc60003f24070 */
[----:B------:R-:W-:-:S04]  /*1db0*/  UIADD3 UR7, UR7, 0x18, URZ ;  /* 0x0000001807077890 */ /* 0x000fc8000fffe03f */
[----:B------:R-:W-:-:S09]  /*1dc0*/  UPRMT UR7, URZ, 0x654, UR7 ;  /* 0x000006543f077896 */ /* 0x000fd20008000007 */
[----:B------:R-:W-:Y:S01]  /*1dd0*/  SYNCS.ARRIVE.TRANS64.RED.A1T0 RZ, [UR7], RZ ;  /* 0x000000ffffff79a7 */ /* 0x000fe20008100407 */
[----:B------:R-:W-:Y:S05]  /*1de0*/  @P1 BRA `(.L_x_24) ;  /* 0x0000000000041947 */ /* 0x000fea0003800000 */
[----:B------:R-:W-:Y:S01]  /*1df0*/  BPT.TRAP 0x1 ;  /* 0x000000040000795c */ /* 0x000fe20000300000 */
.L_x_24:
[----:B------:R-:W-:Y:S01]  /*1e00*/  UIADD3 UR5, UR5, 0x1, URZ ;  /* 0x0000000105057890 */ /* 0x000fe2000fffe03f */
[C---:B------:R-:W-:Y:S01]  /*1e10*/  ISETP.GT.AND P1, PT, R0.reuse, 0x1, PT ;  /* 0x000000010000780c */ /* 0x040fe20003f24270 */
[----:B------:R-:W-:Y:S01]  /*1e20*/  UIADD3 UR6, UR6, 0x1, URZ ;  /* 0x0000000106067890 */ /* 0x000fe2000fffe03f */
[----:B------:R-:W-:Y:S01]  /*1e30*/  VIADD R0, R0, 0xffffffff ;  /* 0xffffffff00007836 */ /* 0x000fe20000000000 */
[----:B------:R-:W-:Y:S02]  /*1e40*/  UISETP.NE.AND UP0, UPT, UR5, 0x3, UPT ;  /* 0x000000030500788c */ /* 0x000fe4000bf05270 */
[----:B------:R-:W-:Y:S02]  /*1e50*/  UISETP.NE.AND UP1, UPT, UR6, 0x3, UPT ;  /* 0x000000030600788c */ /* 0x000fe4000bf25270 */
[----:B------:R-:W-:Y:S02]  /*1e60*/  USEL UR7, URZ, 0x1, UP0 ;  /* 0x000000013f077887 */ /* 0x000fe40008000000 */
[----:B------:R-:W-:-:S02]  /*1e70*/  USEL UR5, UR5, URZ, UP0 ;  /* 0x0000003f05057287 */ /* 0x000fc40008000000 */
[----:B------:R-:W-:Y:S02]  /*1e80*/  USEL UR6, UR6, URZ, UP1 ;  /* 0x0000003f06067287 */ /* 0x000fe40008800000 */
[----:B------:R-:W-:Y:S01]  /*1e90*/  LOP3.LUT R5, R5, UR7, RZ, 0x3c, !PT ;  /* 0x0000000705057c12 */ /* 0x000fe2000f8e3cff */
[----:B------:R-:W-:Y:S09]  /*1ea0*/  @P1 BRA `(.L_x_25) ;  /* 0xfffffff800941947 */ /* 0x000ff2000383ffff */
.L_x_18:
[----:B01----:R-:W0:Y:S02]  /*1eb0*/  LDC R0, c[0x0][0x28c] ;  /* 0x0000a300ff007b82 */ /* 0x003e240000000800 */
[----:B0-----:R-:W-:-:S13]  /*1ec0*/  ISETP.GE.AND P1, PT, R0, 0x1, PT ;  /* 0x000000010000780c */ /* 0x001fda0003f26270 */
[----:B------:R-:W-:Y:S05]  /*1ed0*/  @!P1 BRA `(.L_x_26) ;  /* 0x0000000000409947 */ /* 0x000fea0003800000 */
[----:B------:R-:W-:Y:S05]  /*1ee0*/  @!P0 BRA `(.L_x_27) ;  /* 0x0000000000048947 */ /* 0x000fea0003800000 */
[----:B------:R-:W-:Y:S01]  /*1ef0*/  BPT.TRAP 0x1 ;  /* 0x000000040000795c */ /* 0x000fe20000300000 */
.L_x_27:
[----:B------:R-:W0:Y:S01]  /*1f00*/  S2UR UR7, SR_CgaCtaId ;  /* 0x00000000000779c3 */ /* 0x000e220000008800 */
[----:B------:R-:W-:Y:S01]  /*1f10*/  UIADD3 UR6, UR44, UR41, URZ ;  /* 0x000000292c067290 */ /* 0x000fe2000fffe03f */
[----:B------:R-:W-:-:S03]  /*1f20*/  ISETP.GT.U32.AND P0, PT, R18, 0x1, PT ;  /* 0x000000011200780c */ /* 0x000fc60003f04070 */
[----:B------:R-:W-:-:S04]  /*1f30*/  UIMAD.WIDE.U32 UR4, UR6, -0x55555555, URZ ;  /* 0xaaaaaaab060478a5 */ /* 0x000fc8000f8e003f */
[----:B------:R-:W-:-:S03]  /*1f40*/  USHF.R.U32.HI UR4, URZ, 0x1, UR5 ;  /* 0x000000013f047899 */ /* 0x000fc60008011605 */
[----:B------:R-:W-:Y:S01]  /*1f50*/  UMOV UR5, 0x400 ;  /* 0x0000040000057882 */ /* 0x000fe20000000000 */
[----:B------:R-:W-:Y:S02]  /*1f60*/  UIMAD UR6, UR4, -0x3, UR6 ;  /* 0xfffffffd040678a4 */ /* 0x000fe4000f8e0206 */
[----:B0-----:R-:W-:-:S04]  /*1f70*/  ULEA UR5, UR7, UR5, 0x18 ;  /* 0x0000000507057291 */ /* 0x001fc8000f8ec03f */
[----:B------:R-:W-:-:S04]  /*1f80*/  ULEA UR6, UR6, UR5, 0x3 ;  /* 0x0000000506067291 */ /* 0x000fc8000f8e183f */
[----:B------:R-:W-:-:S04]  /*1f90*/  UIADD3 UR6, UR6, 0x18, URZ ;  /* 0x0000001806067890 */ /* 0x000fc8000fffe03f */
[----:B------:R-:W-:-:S09]  /*1fa0*/  UPRMT UR6, URZ, 0x654, UR6 ;  /* 0x000006543f067896 */ /* 0x000fd20008000006 */
[----:B------:R-:W-:Y:S01]  /*1fb0*/  SYNCS.ARRIVE.TRANS64.RED.A1T0 RZ, [UR6], RZ ;  /* 0x000000ffffff79a7 */ /* 0x000fe20008100406 */
[----:B------:R-:W-:Y:S05]  /*1fc0*/  @P0 BRA `(.L_x_26) ;  /* 0x0000000000040947 */ /* 0x000fea0003800000 */
[----:B------:R-:W-:Y:S01]  /*1fd0*/  BPT.TRAP 0x1 ;  /* 0x000000040000795c */ /* 0x000fe20000300000 */
.L_x_26:
[----:B------:R-:W-:Y:S01]  /*1fe0*/  IMAD.SHL.U32 R6, R100, 0x80, RZ ;  /* 0x0000008064067824 */ /* 0x000fe200078e00ff */
[----:B------:R-:W-:Y:S01]  /*1ff0*/  UIADD3 UR41, UR43, UR41, URZ ;  /* 0x000000292b297290 */ /* 0x000fe2000fffe03f */
[----:B------:R-:W-:Y:S01]  /*2000*/  SHF.R.S32.HI R11, RZ, 0x1f, R99 ;  /* 0x0000001fff0b7819 */ /* 0x000fe20000011463 */
[----:B------:R-:W-:Y:S01]  /*2010*/  UISETP.GE.U32.AND UP1, UPT, UR43, 0x3, UPT ;  /* 0x000000032b00788c */ /* 0x000fe2000bf26070 */
[----:B------:R-:W-:Y:S01]  /*2020*/  IMAD.SHL.U32 R10, R101, 0x80, RZ ;  /* 0x00000080650a7824 */ /* 0x000fe200078e00ff */
[----:B------:R-:W-:Y:S01]  /*2030*/  ULDC UR7, c[0x0][0x288] ;  /* 0x0000a20000077ab9 */ /* 0x000fe20000000800 */
[C---:B------:R-:W-:Y:S01]  /*2040*/  LOP3.LUT R8, R6.reuse, 0x6, R93, 0xf8, !PT ;  /* 0x0000000606087812 */ /* 0x040fe200078ef85d */
[----:B------:R-:W-:Y:S01]  /*2050*/  UISETP.GT.U32.AND UP0, UPT, UR41, 0x2, UPT ;  /* 0x000000022900788c */ /* 0x000fe2000bf04070 */
[----:B------:R-:W-:Y:S01]  /*2060*/  ISETP.GE.AND P0, PT, R6, UR7, PT ;  /* 0x0000000706007c0c */ /* 0x000fe2000bf06270 */
[----:B------:R-:W-:Y:S01]  /*2070*/  ULDC.64 UR4, c[0x0][0x5d0] ;  /* 0x0001740000047ab9 */ /* 0x000fe20000000a00 */
[--C-:B------:R-:W-:Y:S01]  /*2080*/  SHF.R.S32.HI R9, RZ, 0x1f, R8.reuse ;  /* 0x0000001fff097819 */ /* 0x100fe20000011408 */
[----:B------:R-:W-:Y:S01]  /*2090*/  ULDC UR10, c[0x0][0x284] ;  /* 0x0000a100000a7ab9 */ /* 0x000fe20000000800 */
[----:B------:R-:W-:Y:S01]  /*20a0*/  IMAD R0, R11, UR4, RZ ;  /* 0x000000040b007c24 */ /* 0x000fe2000f8e02ff */
[----:B------:R-:W-:Y:S01]  /*20b0*/  UISETP.LT.U32.AND UP0, UPT, UR43, 0x3, UP0 ;  /* 0x000000032b00788c */ /* 0x000fe20008701070 */
[----:B------:R-:W-:Y:S01]  /*20c0*/  ISETP.GE.OR P0, PT, R10, UR10, P0 ;  /* 0x0000000a0a007c0c */ /* 0x000fe20008706670 */
[----:B------:R-:W-:Y:S01]  /*20d0*/  IMAD.WIDE.U32 R4, R99, UR4, R8 ;  /* 0x0000000463047c25 */ /* 0x000fe2000f8e0008 */
[----:B------:R-:W-:Y:S01]  /*20e0*/  ULDC.64 UR8, c[0x0][0x5c8] ;  /* 0x0001720000087ab9 */ /* 0x000fe20000000a00 */
[----:B------:R-:W-:-:S02]  /*20f0*/  USEL UR6, URZ, 0x1, !UP0 ;  /* 0x000000013f067887 */ /* 0x000fc4000c000000 */
[----:B------:R-:W-:Y:S01]  /*2100*/  IMAD R3, R99, UR5, R0 ;  /* 0x0000000563037c24 */ /* 0x000fe2000f8e0200 */
[----:B------:R-:W-:Y:S01]  /*2110*/  @UP1 UIMAD.WIDE.U32 UR4, UR41, -0x55555555, URZ ;  /* 0xaaaaaaab290418a5 */ /* 0x000fe2000f8e003f */
[----:B------:R-:W-:Y:S01]  /*2120*/  IMAD.WIDE R100, R101, 0x80, R22 ;  /* 0x0000008065647825 */ /* 0x000fe200078e0216 */
[----:B------:R-:W-:Y:S02]  /*2130*/  ULOP3.LUT UR40, UR40, UR6, URZ, 0x3c, !UPT ;  /* 0x0000000628287292 */ /* 0x000fe4000f8e3c3f */
[----:B------:R-:W-:Y:S01]  /*2140*/  @UP1 USHF.R.U32.HI UR4, URZ, 0x1, UR5 ;  /* 0x000000013f041899 */ /* 0x000fe20008011605 */
[----:B------:R-:W-:Y:S02]  /*2150*/  IMAD.IADD R5, R5, 0x1, R3 ;  /* 0x0000000105057824 */ /* 0x000fe400078e0203 */
[----:B------:R-:W-:Y:S01]  /*2160*/  IMAD R3, R101, UR8, RZ ;  /* 0x0000000865037c24 */ /* 0x000fe2000f8e02ff */
[----:B------:R-:W-:Y:S01]  /*2170*/  @UP1 ULOP3.LUT UR40, UR40, 0x1, UR4, 0x78, !UPT ;  /* 0x0000000128281892 */ /* 0x000fe2000f8e7804 */
[----:B------:R-:W-:-:S04]  /*2180*/  IMAD.WIDE.U32 R102, R100, UR8, R4 ;  /* 0x0000000864667c25 */ /* 0x000fc8000f8e0004 */
[----:B------:R-:W-:Y:S02]  /*2190*/  IMAD R7, R100, UR9, R3 ;  /* 0x0000000964077c24 */ /* 0x000fe4000f8e0203 */
[----:B------:R-:W-:Y:S01]  /*21a0*/  IMAD.MOV.U32 R0, RZ, RZ, -0x1 ;  /* 0xffffffffff007424 */ /* 0x000fe200078e00ff */
[----:B------:R-:W-:Y:S06]  /*21b0*/  @P0 BRA `(.L_x_28) ;  /* 0x00000040001c0947 */ /* 0x000fec0003800000 */
[----:B-----5:R-:W-:Y:S01]  /*21c0*/  FSETP.NEU.AND P0, PT, R88, RZ, PT ;  /* 0x000000ff5800720b */ /* 0x020fe20003f0d000 */
[----:B------:R-:W-:Y:S01]  /*21d0*/  IMAD.IADD R4, R89, 0x1, -R6 ;  /* 0x0000000159047824 */ /* 0x000fe200078e0a06 */
[----:B------:R-:W-:Y:S01]  /*21e0*/  BSSY B0, `(.L_x_28) ;  /* 0x0000404000007945 */ /* 0x000fe20003800000 */
[----:B------:R-:W-:Y:S02]  /*21f0*/  IMAD.IADD R3, R97, 0x1, -R10 ;  /* 0x0000000161037824 */ /* 0x000fe400078e0a0a */
[----:B------:R-:W-:Y:S01]  /*2200*/  IMAD.IADD R113, R103, 0x1, R7 ;  /* 0x0000000167717824 */ /* 0x000fe200078e0207 */
[----:B------:R-:W-:-:S04]  /*2210*/  ISETP.GT.AND P2, PT, R4, RZ, PT ;  /* 0x000000ff0400720c */ /* 0x000fc80003f44270 */
[----:B------:R-:W-:-:S03]  /*2220*/  ISETP.GT.AND P1, PT, R3, RZ, P2 ;  /* 0x000000ff0300720c */ /* 0x000fc60001724270 */
[----:B------:R-:W-:Y:S10]  /*2230*/  @!P0 BRA `(.L_x_29) ;  /* 0x0000002c00288947 */ /* 0x000ff40003800000 */
[----:B------:R-:W0:Y:S01]  /*2240*/  LDC.64 R106, c[0x0][0x5b8] ;  /* 0x00016e00ff6a7b82 */ /* 0x000e220000000a00 */
[----:B------:R-:W-:-:S07]  /*2250*/  ULDC.64 UR4, c[0x0][0x5c0] ;  /* 0x0001700000047ab9 */ /* 0x000fce0000000a00 */
[----:B------:R-:W1:Y:S08]  /*2260*/  LDC.64 R108, c[0x0][0x5b0] ;  /* 0x00016c00ff6c7b82 */ /* 0x000e700000000a00 */
[----:B------:R-:W2:Y:S01]  /*2270*/  LDC.64 R110, c[0x0][0x5a8] ;  /* 0x00016a00ff6e7b82 */ /* 0x000ea20000000a00 */
[-C--:B0-----:R-:W-:Y:S02]  /*2280*/  IMAD R6, R11, R106.reuse, RZ ;  /* 0x0000006a0b067224 */ /* 0x081fe400078e02ff */
[----:B------:R-:W-:-:S04]  /*2290*/  IMAD.WIDE.U32 R104, R99, R106, R8 ;  /* 0x0000006a63687225 */ /* 0x000fc800078e0008 */
[----:B------:R-:W-:Y:S02]  /*22a0*/  IMAD R103, R99, R107, R6 ;  /* 0x0000006b63677224 */ /* 0x000fe400078e0206 */
[-C--:B-1----:R-:W-:Y:S02]  /*22b0*/  IMAD R5, R101, R108.reuse, RZ ;  /* 0x0000006c65057224 */ /* 0x082fe400078e02ff */
[----:B------:R-:W-:Y:S02]  /*22c0*/  IMAD.IADD R13, R105, 0x1, R103 ;  /* 0x00000001690d7824 */ /* 0x000fe400078e0267 */
[----:B------:R-:W-:Y:S02]  /*22d0*/  IMAD.MOV.U32 R12, RZ, RZ, R104 ;  /* 0x000000ffff0c7224 */ /* 0x000fe400078e0068 */
[C---:B------:R-:W-:Y:S02]  /*22e0*/  IMAD R107, R100.reuse, R109, R5 ;  /* 0x0000006d646b7224 */ /* 0x040fe400078e0205 */
[----:B------:R-:W-:-:S04]  /*22f0*/  IMAD.WIDE.U32 R6, R100, R108, R12 ;  /* 0x0000006c64067225 */ /* 0x000fc800078e000c */
[----:B------:R-:W-:Y:S01]  /*2300*/  IMAD.IADD R5, R7, 0x1, R107 ;  /* 0x0000000107057824 */ /* 0x000fe200078e026b */
[----:B--2---:R-:W-:-:S04]  /*2310*/  LEA R14, P0, R6, R110, 0x1 ;  /* 0x0000006e060e7211 */ /* 0x004fc800078008ff */
[----:B------:R-:W-:-:S05]  /*2320*/  LEA.HI.X R15, R6, R111, R5, 0x1, P0 ;  /* 0x0000006f060f7211 */ /* 0x000fca00000f0c05 */
[----:B------:R0:W2:Y:S01]  /*2330*/  @P1 LDG.E.LTC128B.U16 R5, desc[UR38][R14.64] ;  /* 0x000000260e051981 */ /* 0x0000a2000c1e1520 */
[----:B------:R-:W-:Y:S01]  /*2340*/  LEA R10, P0, R102, UR4, 0x1 ;  /* 0x00000004660a7c11 */ /* 0x000fe2000f8008ff */
[----:B------:R-:W-:Y:S01]  /*2350*/  IMAD.WIDE.U32 R6, R100, R108, R8 ;  /* 0x0000006c64067225 */ /* 0x000fe200078e0008 */
[----:B------:R-:W-:Y:S03]  /*2360*/  BSSY B1, `(.L_x_30) ;  /* 0x0000012000017945 */ /* 0x000fe60003800000 */
[----:B------:R-:W-:Y:S02]  /*2370*/  IMAD.IADD R7, R107, 0x1, R7 ;  /* 0x000000016b077824 */ /* 0x000fe400078e0207 */
[----:B------:R-:W-:Y:S01]  /*2380*/  IMAD.WIDE.U32 R20, R99, R106, R6 ;  /* 0x0000006a63147225 */ /* 0x000fe200078e0006 */
[----:B0-----:R-:W-:-:S03]  /*2390*/  SHF.L.U64.HI R15, R108, 0x3, R109 ;  /* 0x000000036c0f7819 */ /* 0x001fc6000001026d */
[----:B------:R-:W-:Y:S01]  /*23a0*/  IMAD.IADD R7, R103, 0x1, R21 ;  /* 0x0000000167077824 */ /* 0x000fe200078e0215 */
[----:B------:R-:W-:Y:S01]  /*23b0*/  LEA R6, P4, R20, R110, 0x1 ;  /* 0x0000006e14067211 */ /* 0x000fe200078808ff */
[----:B------:R-:W-:-:S03]  /*23c0*/  IMAD.SHL.U32 R14, R108, 0x8, RZ ;  /* 0x000000086c0e7824 */ /* 0x000fc600078e00ff */
[----:B------:R-:W-:Y:S01]  /*23d0*/  LEA.HI.X R7, R20, R111, R7, 0x1, P4 ;  /* 0x0000006f14077211 */ /* 0x000fe200020f0c07 */
[----:B--2---:R-:W-:-:S04]  /*23e0*/  IMAD.U32 R11, R5, 0x10000, RZ ;  /* 0x00010000050b7824 */ /* 0x004fc800078e00ff */
[----:B------:R-:W-:-:S04]  /*23f0*/  FMUL R11, R11, R88 ;  /* 0x000000580b0b7220 */ /* 0x000fc80000400000 */
[----:B------:R-:W-:Y:S01]  /*2400*/  FFMA R24, R24, R19, R11 ;  /* 0x0000001318187223 */ /* 0x000fe2000000000b */
[----:B------:R-:W-:Y:S02]  /*2410*/  LEA.HI.X R11, R102, UR5, R113, 0x1, P0 ;  /* 0x00000005660b7c11 */ /* 0x000fe400080f0c71 */
[----:B------:R-:W-:Y:S02]  /*2420*/  ISETP.GT.AND P0, PT, R4, 0x1, PT ;  /* 0x000000010400780c */ /* 0x000fe40003f04270 */
[----:B------:R-:W-:Y:S02]  /*2430*/  F2FP.BF16.F32.PACK_AB R24, RZ, R24 ;  /* 0x00000018ff18723e */ /* 0x000fe400000010ff */
[----:B------:R-:W-:-:S03]  /*2440*/  ISETP.GT.AND P3, PT, R3, RZ, P0 ;  /* 0x000000ff0300720c */ /* 0x000fc60000764270 */
[----:B------:R0:W-:Y:S10]  /*2450*/  @P1 STG.E.U16 desc[UR38][R10.64], R24 ;  /* 0x000000180a001986 */ /* 0x0001f4000c101526 */
[----:B------:R-:W-:Y:S05]  /*2460*/  @!P3 BRA `(.L_x_31) ;  /* 0x000000000004b947 */ /* 0x000fea0003800000 */
[----:B------:R1:W5:Y:S02]  /*2470*/  LDG.E.LTC128B.U16 R5, desc[UR38][R6.64+0x2] ;  /* 0x0000022606057981 */ /* 0x000364000c1e1520 */
.L_x_31:
[----:B------:R-:W-:Y:S05]  /*2480*/  BSYNC B1 ;  /* 0x0000000000017941 */ /* 0x000fea0003800000 */
.L_x_30:
[----:B-----5:R-:W-:Y:S01]  /*2490*/  IMAD.U32 R101, R5, 0x10000, RZ ;  /* 0x0001000005657824 */ /* 0x020fe200078e00ff */
[----:B------:R-:W-:Y:S01]  /*24a0*/  ISETP.GT.AND P2, PT, R3, 0x8, P2 ;  /* 0x000000080300780c */ /* 0x000fe20001744270 */
[----:B------:R-:W-:Y:S01]  /*24b0*/  IMAD.WIDE.U32 R20, R100, R108, R14 ;  /* 0x0000006c64147225 */ /* 0x000fe200078e000e */
[----:B0-----:R-:W-:-:S03]  /*24c0*/  PRMT R24, R5, 0x7610, R24 ;  /* 0x0000761005187816 */ /* 0x001fc60000000018 */
[----:B------:R-:W-:Y:S01]  /*24d0*/  FMUL R12, R101, R88 ;  /* 0x00000058650c7220 */ /* 0x000fe20000400000 */
[----:B------:R-:W-:Y:S01]  /*24e0*/  IMAD.IADD R107, R107, 0x1, R21 ;  /* 0x000000016b6b7824 */ /* 0x000fe200078e0215 */
[----:B------:R-:W-:Y:S02]  /*24f0*/  IADD3 R104, P1, R104, R20, RZ ;  /* 0x0000001468687210 */ /* 0x000fe40007f3e0ff */
[----:B------:R-:W-:-:S03]  /*2500*/  FFMA R12, R25, R19, R12 ;  /* 0x00000013190c7223 */ /* 0x000fc6000000000c */
[----:B------:R-:W-:Y:S02]  /*2510*/  IMAD.X R13, R107, 0x1, R13, P1 ;  /* 0x000000016b0d7824 */ /* 0x000fe400008e060d */
[----:B------:R-:W-:Y:S02]  /*2520*/  F2FP.BF16.F32.PACK_AB R12, RZ, R12 ;  /* 0x0000000cff0c723e */ /* 0x000fe400000010ff */
[----:B------:R-:W-:Y:S02]  /*2530*/  LEA R14, P1, R104, R110, 0x1 ;  /* 0x0000006e680e7211 */ /* 0x000fe400078208ff */
[----:B------:R-:W-:Y:S02]  /*2540*/  PRMT R21, R12, 0x7610, R21 ;  /* 0x000076100c157816 */ /* 0x000fe40000000015 */
[----:B------:R-:W-:-:S03]  /*2550*/  LEA.HI.X R15, R104, R111, R13, 0x1, P1 ;  /* 0x0000006f680f7211 */ /* 0x000fc600008f0c0d */
[----:B------:R0:W-:Y:S04]  /*2560*/  @P3 STG.E.U16 desc[UR38][R10.64+0x2], R21 ;  /* 0x000002150a003986 */ /* 0x0001e8000c101526 */
[----:B------:R-:W2:Y:S01]  /*2570*/  @P2 LDG.E.LTC128B.U16 R24, desc[UR38][R14.64] ;  /* 0x000000260e182981 */ /* 0x000ea2000c1e1520 */
[----:B------:R-:W-:Y:S01]  /*2580*/  IADD3 R20, P1, R8, R20, RZ ;  /* 0x0000001408147210 */ /* 0x000fe20007f3e0ff */
[----:B------:R-:W-:Y:S01]  /*2590*/  BSSY B1, `(.L_x_32) ;  /* 0x0000011000017945 */ /* 0x000fe20003800000 */
[C---:B------:R-:W-:Y:S02]  /*25a0*/  SHF.L.U64.HI R13, R92.reuse, 0x1, R91 ;  /* 0x000000015c0d7819 */ /* 0x040fe4000001025b */
[----:B------:R-:W-:Y:S01]  /*25b0*/  ISETP.GT.AND P0, PT, R3, 0x8, P0 ;  /* 0x000000080300780c */ /* 0x000fe20000704270 */
[----:B0-----:R-:W-:Y:S01]  /*25c0*/  IMAD.X R21, R9, 0x1, R107, P1 ;  /* 0x0000000109157824 */ /* 0x001fe200008e066b */
[----:B------:R-:W-:Y:S01]  /*25d0*/  LEA R12, P1, R92, R10, 0x1 ;  /* 0x0000000a5c0c7211 */ /* 0x000fe200078208ff */
[----:B------:R-:W-:-:S04]  /*25e0*/  IMAD.WIDE.U32 R20, R99, R106, R20 ;  /* 0x0000006a63147225 */ /* 0x000fc800078e0014 */
[----:B------:R-:W-:Y:S01]  /*25f0*/  IMAD.X R13, R13, 0x1, R11, P1 ;  /* 0x000000010d0d7824 */ /* 0x000fe200008e060b */
[----:B------:R-:W-:Y:S01]  /*2600*/  LEA R8, P3, R20, R110, 0x1 ;  /* 0x0000006e14087211 */ /* 0x000fe200078608ff */
[----:B------:R-:W-:-:S05]  /*2610*/  IMAD.IADD R9, R103, 0x1, R21 ;  /* 0x0000000167097824 */ /* 0x000fca00078e0215 */
[----:B------:R-:W-:Y:S01]  /*2620*/  LEA.HI.X R9, R20, R111, R9, 0x1, P3 ;  /* 0x0000006f14097211 */ /* 0x000fe200018f0c09 */
[----:B--2---:R-:W-:-:S04]  /*2630*/  IMAD.U32 R5, R24, 0x10000, RZ ;  /* 0x0001000018057824 */ /* 0x004fc800078e00ff */
[----:B------:R-:W-:-:S04]  /*2640*/  FMUL R5, R5, R88 ;  /* 0x0000005805057220 */ /* 0x000fc80000400000 */
[----:B------:R-:W-:-:S05]  /*2650*/  FFMA R5, R26, R19, R5 ;  /* 0x000000131a057223 */ /* 0x000fca0000000005 */
[----:B------:R-:W-:-:S05]  /*2660*/  F2FP.BF16.F32.PACK_AB R5, RZ, R5 ;  /* 0x00000005ff05723e */ /* 0x000fca00000010ff */
[----:B------:R0:W-:Y:S01]  /*2670*/  @P2 STG.E.U16 desc[UR38][R12.64], R5 ;  /* 0x000000050c002986 */ /* 0x0001e2000c101526 */
[----:B------:R-:W-:Y:S05]  /*2680*/  @!P0 BRA `(.L_x_33) ;  /* 0x0000000000048947 */ /* 0x000fea0003800000 */
[----:B------:R2:W5:Y:S02]  /*2690*/  LDG.E.LTC128B.U16 R24, desc[UR38][R8.64+0x2] ;  /* 0x0000022608187981 */ /* 0x000564000c1e1520 */
.L_x_33:
[----:B------:R-:W-:Y:S05]  /*26a0*/  BSYNC B1 ;  /* 0x0000000000017941 */ /* 0x000fea0003800000 */
.L_x_32:
[----:B0----5:R-:W-:Y:S01]  /*26b0*/  IMAD.U32 R5, R24, 0x10000, RZ ;  /* 0x0001000018057824 */ /* 0x021fe200078e00ff */
[----:B------:R-:W-:Y:S01]  /*26c0*/  ISETP.GT.AND P1, PT, R4, 0x8, PT ;  /* 0x000000080400780c */ /* 0x000fe20003f24270 */
[----:B------:R-:W-:Y:S02]  /*26d0*/  BSSY B1, `(.L_x_34) ;  /* 0x0000008000017945 */ /* 0x000fe40003800000 */
[----:B------:R-:W-:Y:S01]  /*26e0*/  FMUL R14, R5, R88 ;  /* 0x00000058050e7220 */ /* 0x000fe20000400000 */
[----:B------:R-:W-:-:S03]  /*26f0*/  ISETP.GT.AND P2, PT, R3, RZ, P1 ;  /* 0x000000ff0300720c */ /* 0x000fc60000f44270 */
[----:B------:R-:W-:-:S05]  /*2700*/  FFMA R14, R27, R19, R14 ;  /* 0x000000131b0e7223 */ /* 0x000fca000000000e */
[----:B------:R-:W-:-:S05]  /*2710*/  F2FP.BF16.F32.PACK_AB R14, RZ, R14 ;  /* 0x0000000eff0e723e */ /* 0x000fca00000010ff */
[----:B------:R0:W-:Y:S01]  /*2720*/  @P0 STG.E.U16 desc[UR38][R12.64+0x2], R14 ;  /* 0x0000020e0c000986 */ /* 0x0001e2000c101526 */
[----:B------:R-:W-:Y:S05]  /*2730*/  @!P2 BRA `(.L_x_35) ;  /* 0x000000000004a947 */ /* 0x000fea0003800000 */
[----:B------:R3:W5:Y:S02]  /*2740*/  LDG.E.LTC128B.U16 R24, desc[UR38][R6.64+0x10] ;  /* 0x0000102606187981 */ /* 0x000764000c1e1520 */
.L_x_35:
[----:B------:R-:W-:Y:S05]  /*2750*/  BSYNC B1 ;  /* 0x0000000000017941 */ /* 0x000fea0003800000 */
.L_x_34:
[----:B-----5:R-:W-:Y:S01]  /*2760*/  IMAD.U32 R5, R24, 0x10000, RZ ;  /* 0x0001000018057824 */ /* 0x020fe200078e00ff */
        /* <DEDUP_REMOVED lines=9> */
.L_x_37:
[----:B------:R-:W-:Y:S05]  /*2800*/  BSYNC B1 ;  /* 0x0000000000017941 */ /* 0x000fea0003800000 */
.L_x_36:
[----:B----45:R-:W-:Y:S01]  /*2810*/  IMAD.U32 R5, R24, 0x10000, RZ ;  /* 0x0001000018057824 */ /* 0x030fe200078e00ff */
[----:B------:R-:W-:Y:S01]  /*2820*/  ISETP.GT.AND P1, PT, R3, 0x8, P1 ;  /* 0x000000080300780c */ /* 0x000fe20000f24270 */
[----:B------:R-:W-:Y:S02]  /*2830*/  BSSY B1, `(.L_x_38) ;  /* 0x0000007000017945 */ /* 0x000fe40003800000 */
[----:B0-----:R-:W-:-:S04]  /*2840*/  FMUL R14, R5, R88 ;  /* 0x00000058050e7220 */ /* 0x001fc80000400000 */
[----:B------:R-:W-:-:S05]  /*2850*/  FFMA R14, R29, R19, R14 ;  /* 0x000000131d0e7223 */ /* 0x000fca000000000e */
[----:B------:R-:W-:-:S05]  /*2860*/  F2FP.BF16.F32.PACK_AB R14, RZ, R14 ;  /* 0x0000000eff0e723e */ /* 0x000fca00000010ff */
[----:B------:R0:W-:Y:S01]  /*2870*/  @P3 STG.E.U16 desc[UR38][R10.64+0x12], R14 ;  /* 0x0000120e0a003986 */ /* 0x0001e2000c101526 */
[----:B------:R-:W-:Y:S05]  /*2880*/  @!P1 BRA `(.L_x_39) ;  /* 0x0000000000049947 */ /* 0x000fea0003800000 */
[----:B------:R4:W5:Y:S02]  /*2890*/  LDG.E.LTC128B.U16 R24, desc[UR38][R8.64+0x10] ;  /* 0x0000102608187981 */ /* 0x000964000c1e1520 */
.L_x_39:
[----:B------:R-:W-:Y:S05]  /*28a0*/  BSYNC B1 ;  /* 0x0000000000017941 */ /* 0x000fea0003800000 */
.L_x_38:
[----:B-----5:R-:W-:Y:S01]  /*28b0*/  IMAD.U32 R5, R24, 0x10000, RZ ;  /* 0x0001000018057824 */ /* 0x020fe200078e00ff */
[----:B------:R-:W-:Y:S01]  /*28c0*/  ISETP.GT.AND P0, PT, R3, 0x8, P0 ;  /* 0x000000080300780c */ /* 0x000fe20000704270 */
[----:B------:R-:W-:Y:S02]  /*28d0*/  BSSY B1, `(.L_x_40) ;  /* 0x0000007000017945 */ /* 0x000fe40003800000 */
[----:B------:R-:W-:-:S04]  /*28e0*/  FMUL R5, R5, R88 ;  /* 0x0000005805057220 */ /* 0x000fc80000400000 */
[----:B------:R-:W-:-:S05]  /*28f0*/  FFMA R5, R30, R19, R5 ;  /* 0x000000131e057223 */ /* 0x000fca0000000005 */
[----:B------:R-:W-:-:S05]  /*2900*/  F2FP.BF16.F32.PACK_AB R5, RZ, R5 ;  /* 0x00000005ff05723e */ /* 0x000fca00000010ff */
[----:B------:R0:W-:Y:S01]  /*2910*/  @P1 STG.E.U16 desc[UR38][R12.64+0x10], R5 ;  /* 0x000010050c001986 */ /* 0x0001e2000c101526 */
[----:B------:R-:W-:Y:S05]  /*2920*/  @!P0 BRA `(.L_x_41) ;  /* 0x0000000000048947 */ /* 0x000fea0003800000 */
[----:B------:R0:W5:Y:S02]  /*2930*/  LDG.E.LTC128B.U16 R24, desc[UR38][R8.64+0x12] ;  /* 0x0000122608187981 */ /* 0x000164000c1e1520 */
.L_x_41:
[----:B------:R-:W-:Y:S05]  /*2940*/  BSYNC B1 ;  /* 0x0000000000017941 */ /* 0x000fea0003800000 */
.L_x_40:
        /* <DEDUP_REMOVED lines=10> */
.L_x_43:
[----:B------:R-:W-:Y:S05]  /*29f0*/  BSYNC B1 ;  /* 0x0000000000017941 */ /* 0x000fea0003800000 */
.L_x_42:
        /* <DEDUP_REMOVED lines=10> */
.L_x_45:
[----:B------:R-:W-:Y:S05]  /*2aa0*/  BSYNC B1 ;  /* 0x0000000000017941 */ /* 0x000fea0003800000 */
.L_x_44:
[----:B0----5:R-:W-:Y:S01]  /*2ab0*/  IMAD.U32 R5, R24, 0x10000, RZ ;  /* 0x0001000018057824 */ /* 0x021fe200078e00ff */
        /* <DEDUP_REMOVED lines=8> */
.L_x_47:
[----:B------:R-:W-:Y:S05]  /*2b40*/  BSYNC B1 ;  /* 0x0000000000017941 */ /* 0x000fea0003800000 */
.L_x_46:
        /* <DEDUP_REMOVED lines=9> */
.L_x_49:
[----:B------:R-:W-:Y:S05]  /*2be0*/  BSYNC B1 ;  /* 0x0000000000017941 */ /* 0x000fea0003800000 */
.L_x_48:
        /* <DEDUP_REMOVED lines=10> */
.L_x_51:
[----:B------:R-:W-:Y:S05]  /*2c90*/  BSYNC B1 ;  /* 0x0000000000017941 */ /* 0x000fea0003800000 */
.L_x_50:
        /* <DEDUP_REMOVED lines=10> */
.L_x_53:
[----:B------:R-:W-:Y:S05]  /*2d40*/  BSYNC B1 ;  /* 0x0000000000017941 */ /* 0x000fea0003800000 */
.L_x_52:
        /* <DEDUP_REMOVED lines=9> */
.L_x_55:
[----:B------:R-:W-:Y:S05]  /*2de0*/  BSYNC B1 ;  /* 0x0000000000017941 */ /* 0x000fea0003800000 */
.L_x_54:
        /* <DEDUP_REMOVED lines=9> */
.L_x_57:
[----:B------:R-:W-:Y:S05]  /*2e80*/  BSYNC B1 ;  /* 0x0000000000017941 */ /* 0x000fea0003800000 */
.L_x_56:
        /* <DEDUP_REMOVED lines=10> */
.L_x_59:
[----:B------:R-:W-:Y:S05]  /*2f30*/  BSYNC B1 ;  /* 0x0000000000017941 */ /* 0x000fea0003800000 */
.L_x_58:
        /* <DEDUP_REMOVED lines=10> */
.L_x_61:
[----:B------:R-:W-:Y:S05]  /*2fe0*/  BSYNC B1 ;  /* 0x0000000000017941 */ /* 0x000fea0003800000 */
.L_x_60:
        /* <DEDUP_REMOVED lines=9> */
.L_x_63:
[----:B------:R-:W-:Y:S05]  /*3080*/  BSYNC B1 ;  /* 0x0000000000017941 */ /* 0x000fea0003800000 */
.L_x_62:
        /* <DEDUP_REMOVED lines=9> */
.L_x_65:
[----:B------:R-:W-:Y:S05]  /*3120*/  BSYNC B1 ;  /* 0x0000000000017941 */ /* 0x000fea0003800000 */
.L_x_64:
        /* <DEDUP_REMOVED lines=10> */
.L_x_67:
[----:B------:R-:W-:Y:S05]  /*31d0*/  BSYNC B1 ;  /* 0x0000000000017941 */ /* 0x000fea0003800000 */
.L_x_66:
        /* <DEDUP_REMOVED lines=10> */
.L_x_69:
[----:B------:R-:W-:Y:S05]  /*3280*/  BSYNC B1 ;  /* 0x0000000000017941 */ /* 0x000fea0003800000 */
.L_x_68:
        /* <DEDUP_REMOVED lines=9> */
.L_x_71:
[----:B------:R-:W-:Y:S05]  /*3320*/  BSYNC B1 ;  /* 0x0000000000017941 */ /* 0x000fea0003800000 */
.L_x_70:
        /* <DEDUP_REMOVED lines=9> */
.L_x_73:
[----:B------:R-:W-:Y:S05]  /*33c0*/  BSYNC B1 ;  /* 0x0000000000017941 */ /* 0x000fea0003800000 */
.L_x_72:
        /* <DEDUP_REMOVED lines=10> */
.L_x_75:
[----:B------:R-:W-:Y:S05]  /*3470*/  BSYNC B1 ;  /* 0x0000000000017941 */ /* 0x000fea0003800000 */
.L_x_74:
        /* <DEDUP_REMOVED lines=10> */
.L_x_77:
[----:B------:R-:W-:Y:S05]  /*3520*/  BSYNC B1 ;  /* 0x0000000000017941 */ /* 0x000fea0003800000 */
.L_x_76:
        /* <DEDUP_REMOVED lines=9> */
.L_x_79:
[----:B------:R-:W-:Y:S05]  /*35c0*/  BSYNC B1 ;  /* 0x0000000000017941 */ /* 0x000fea0003800000 */
.L_x_78:
        /* <DEDUP_REMOVED lines=9> */
.L_x_81:
[----:B------:R-:W-:Y:S05]  /*3660*/  BSYNC B1 ;  /* 0x0000000000017941 */ /* 0x000fea0003800000 */
.L_x_80:
        /* <DEDUP_REMOVED lines=10> */
.L_x_83:
[----:B------:R-:W-:Y:S05]  /*3710*/  BSYNC B1 ;  /* 0x0000000000017941 */ /* 0x000fea0003800000 */
.L_x_82:
        /* <DEDUP_REMOVED lines=10> */
.L_x_85:
[----:B------:R-:W-:Y:S05]  /*37c0*/  BSYNC B1 ;  /* 0x0000000000017941 */ /* 0x000fea0003800000 */
.L_x_84:
        /* <DEDUP_REMOVED lines=9> */
.L_x_87:
[----:B------:R-:W-:Y:S05]  /*3860*/  BSYNC B1 ;  /* 0x0000000000017941 */ /* 0x000fea0003800000 */
.L_x_86:
        /* <DEDUP_REMOVED lines=9> */
.L_x_89:
[----:B------:R-:W-:Y:S05]  /*3900*/  BSYNC B1 ;  /* 0x0000000000017941 */ /* 0x000fea0003800000 */
.L_x_88:
        /* <DEDUP_REMOVED lines=10> */
.L_x_91:
[----:B------:R-:W-:Y:S05]  /*39b0*/  BSYNC B1 ;  /* 0x0000000000017941 */ /* 0x000fea0003800000 */
.L_x_90:
        /* <DEDUP_REMOVED lines=10> */
.L_x_93:
[----:B------:R-:W-:Y:S05]  /*3a60*/  BSYNC B1 ;  /* 0x0000000000017941 */ /* 0x000fea0003800000 */
.L_x_92:
        /* <DEDUP_REMOVED lines=9> */
.L_x_95:
[----:B------:R-:W-:Y:S05]  /*3b00*/  BSYNC B1 ;  /* 0x0000000000017941 */ /* 0x000fea0003800000 */
.L_x_94:
        /* <DEDUP_REMOVED lines=9> */
.L_x_97:
[----:B------:R-:W-:Y:S05]  /*3ba0*/  BSYNC B1 ;  /* 0x0000000000017941 */ /* 0x000fea0003800000 */
.L_x_96:
        /* <DEDUP_REMOVED lines=10> */
.L_x_99:
[----:B------:R-:W-:Y:S05]  /*3c50*/  BSYNC B1 ;  /* 0x0000000000017941 */ /* 0x000fea0003800000 */
.L_x_98:
        /* <DEDUP_REMOVED lines=10> */
.L_x_101:
[----:B------:R-:W-:Y:S05]  /*3d00*/  BSYNC B1 ;  /* 0x0000000000017941 */ /* 0x000fea0003800000 */
.L_x_100:
        /* <DEDUP_REMOVED lines=9> */
.L_x_103:
[----:B------:R-:W-:Y:S05]  /*3da0*/  BSYNC B1 ;  /* 0x0000000000017941 */ /* 0x000fea0003800000 */
.L_x_102:
        /* <DEDUP_REMOVED lines=9> */
.L_x_105:
[----:B------:R-:W-:Y:S05]  /*3e40*/  BSYNC B1 ;  /* 0x0000000000017941 */ /* 0x000fea0003800000 */
.L_x_104:
        /* <DEDUP_REMOVED lines=10> */
.L_x_107:
[----:B------:R-:W-:Y:S05]  /*3ef0*/  BSYNC B1 ;  /* 0x0000000000017941 */ /* 0x000fea0003800000 */
.L_x_106:
        /* <DEDUP_REMOVED lines=10> */
.L_x_109:
[----:B------:R-:W-:Y:S05]  /*3fa0*/  BSYNC B1 ;  /* 0x0000000000017941 */ /* 0x000fea0003800000 */
.L_x_108:
        /* <DEDUP_REMOVED lines=9> */
.L_x_111:
[----:B------:R-:W-:Y:S05]  /*4040*/  BSYNC B1 ;  /* 0x0000000000017941 */ /* 0x000fea0003800000 */
.L_x_110:
        /* <DEDUP_REMOVED lines=9> */
.L_x_113:
[----:B------:R-:W-:Y:S05]  /*40e0*/  BSYNC B1 ;  /* 0x0000000000017941 */ /* 0x000fea0003800000 */
.L_x_112:
        /* <DEDUP_REMOVED lines=10> */
.L_x_115:
[----:B------:R-:W-:Y:S05]  /*4190*/  BSYNC B1 ;  /* 0x0000000000017941 */ /* 0x000fea0003800000 */
.L_x_114:
        /* <DEDUP_REMOVED lines=10> */
.L_x_117:
[----:B------:R-:W-:Y:S05]  /*4240*/  BSYNC B1 ;  /* 0x0000000000017941 */ /* 0x000fea0003800000 */
.L_x_116:
        /* <DEDUP_REMOVED lines=9> */
.L_x_119:
[----:B------:R-:W-:Y:S05]  /*42e0*/  BSYNC B1 ;  /* 0x0000000000017941 */ /* 0x000fea0003800000 */
.L_x_118:
        /* <DEDUP_REMOVED lines=9> */
.L_x_121:
[----:B------:R-:W-:Y:S05]  /*4380*/  BSYNC B1 ;  /* 0x0000000000017941 */ /* 0x000fea0003800000 */
.L_x_120:
        /* <DEDUP_REMOVED lines=10> */
.L_x_123:
[----:B------:R-:W-:Y:S05]  /*4430*/  BSYNC B1 ;  /* 0x0000000000017941 */ /* 0x000fea0003800000 */
.L_x_122:
        /* <DEDUP_REMOVED lines=10> */
.L_x_125:
[----:B------:R-:W-:Y:S05]  /*44e0*/  BSYNC B1 ;  /* 0x0000000000017941 */ /* 0x000fea0003800000 */
.L_x_124:
        /* <DEDUP_REMOVED lines=9> */
.L_x_127:
[----:B------:R-:W-:Y:S05]  /*4580*/  BSYNC B1 ;  /* 0x0000000000017941 */ /* 0x000fea0003800000 */
.L_x_126:
        /* <DEDUP_REMOVED lines=9> */
.L_x_129:
[----:B------:R-:W-:Y:S05]  /*4620*/  BSYNC B1 ;  /* 0x0000000000017941 */ /* 0x000fea0003800000 */
.L_x_128:
        /* <DEDUP_REMOVED lines=10> */
.L_x_131:
[----:B------:R-:W-:Y:S05]  /*46d0*/  BSYNC B1 ;  /* 0x0000000000017941 */ /* 0x000fea0003800000 */
.L_x_130:
        /* <DEDUP_REMOVED lines=10> */
.L_x_133:
[----:B------:R-:W-:Y:S05]  /*4780*/  BSYNC B1 ;  /* 0x0000000000017941 */ /* 0x000fea0003800000 */
.L_x_132:
        /* <DEDUP_REMOVED lines=9> */
.L_x_135:
[----:B------:R-:W-:Y:S05]  /*4820*/  BSYNC B1 ;  /* 0x0000000000017941 */ /* 0x000fea0003800000 */
.L_x_134:
        /* <DEDUP_REMOVED lines=9> */
.L_x_137:
[----:B------:R-:W-:Y:S05]  /*48c0*/  BSYNC B1 ;  /* 0x0000000000017941 */ /* 0x000fea0003800000 */
.L_x_136:
        /* <DEDUP_REMOVED lines=10> */
.L_x_139:
[----:B------:R-:W-:Y:S05]  /*4970*/  BSYNC B1 ;  /* 0x0000000000017941 */ /* 0x000fea0003800000 */
.L_x_138:
        /* <DEDUP_REMOVED lines=10> */
.L_x_141:
[----:B------:R-:W-:Y:S05]  /*4a20*/  BSYNC B1 ;  /* 0x0000000000017941 */ /* 0x000fea0003800000 */
.L_x_140:
        /* <DEDUP_REMOVED lines=9> */
.L_x_143:
[----:B------:R-:W-:Y:S05]  /*4ac0*/  BSYNC B1 ;  /* 0x0000000000017941 */ /* 0x000fea0003800000 */
.L_x_142:
        /* <DEDUP_REMOVED lines=9> */
.L_x_145:
[----:B------:R-:W-:Y:S05]  /*4b60*/  BSYNC B1 ;  /* 0x0000000000017941 */ /* 0x000fea0003800000 */
.L_x_144:
        /* <DEDUP_REMOVED lines=10> */
.L_x_147:
[----:B------:R-:W-:Y:S05]  /*4c10*/  BSYNC B1 ;  /* 0x0000000000017941 */ /* 0x000fea0003800000 */
.L_x_146:
[----:B-----5:R-:W-:Y:S01]  /*4c20*/  IMAD.U32 R5, R24, 0x10000, RZ ;  /* 0x0001000018057824 */ /* 0x020fe200078e00ff */
[----:B------:R-:W-:Y:S01]  /*4c30*/  ISETP.GT.AND P0, PT, R4, 0x79, PT ;  /* 0x000000790400780c */ /* 0x000fe20003f04270 */
[----:B------:R-:W-:Y:S01]  /*4c40*/  @P2 IMAD.MOV.U32 R4, RZ, RZ, R10 ;  /* 0x000000ffff042224 */ /* 0x000fe200078e000a */
[----:B------:R-:W-:Y:S01]  /*4c50*/  BSSY B1, `(.L_x_148) ;  /* 0x000000a000017945 */ /* 0x000fe20003800000 */
[----:B------:R-:W-:Y:S01]  /*4c60*/  FMUL R5, R5, R88 ;  /* 0x0000005805057220 */ /* 0x000fe20000400000 */
[----:B------:R-:W-:-:S03]  /*4c70*/  ISETP.GT.AND P3, PT, R3, RZ, P0 ;  /* 0x000000ff0300720c */ /* 0x000fc60000764270 */
[----:B------:R-:W-:-:S05]  /*4c80*/  FFMA R5, R84, R19, R5 ;  /* 0x0000001354057223 */ /* 0x000fca0000000005 */
[----:B------:R-:W-:-:S04]  /*4c90*/  F2FP.BF16.F32.PACK_AB R5, RZ, R5 ;  /* 0x00000005ff05723e */ /* 0x000fc800000010ff */
[----:B0-----:R-:W-:Y:S01]  /*4ca0*/  PRMT R14, R5, 0x7610, R14 ;  /* 0x00007610050e7816 */ /* 0x001fe2000000000e */
[----:B------:R-:W-:-:S05]  /*4cb0*/  @P2 IMAD.MOV.U32 R5, RZ, RZ, R11 ;  /* 0x000000ffff052224 */ /* 0x000fca00078e000b */
[----:B------:R0:W-:Y:S01]  /*4cc0*/  @P2 STG.E.U16 desc[UR38][R4.64+0xf0], R14 ;  /* 0x0000f00e04002986 */ /* 0x0001e2000c101526 */
[----:B------:R-:W-:Y:S05]  /*4cd0*/  @!P3 BRA `(.L_x_149) ;  /* 0x000000000004b947 */ /* 0x000fea0003800000 */
[----:B------:R0:W5:Y:S02]  /*4ce0*/  LDG.E.LTC128B.U16 R24, desc[UR38][R6.64+0xf2] ;  /* 0x0000f22606187981 */ /* 0x000164000c1e1520 */
.L_x_149:
[----:B------:R-:W-:Y:S05]  /*4cf0*/  BSYNC B1 ;  /* 0x0000000000017941 */ /* 0x000fea0003800000 */
.L_x_148:
        /* <DEDUP_REMOVED lines=9> */
.L_x_151:
[----:B------:R-:W-:Y:S05]  /*4d90*/  BSYNC B1 ;  /* 0x0000000000017941 */ /* 0x000fea0003800000 */
.L_x_150:
[----:B-----5:R-:W-:Y:S01]  /*4da0*/  IMAD.U32 R5, R24, 0x10000, RZ ;  /* 0x0001000018057824 */ /* 0x020fe200078e00ff */
[----:B------:R-:W-:Y:S01]  /*4db0*/  ISETP.GT.AND P0, PT, R3, 0x8, P0 ;  /* 0x000000080300780c */ /* 0x000fe20000704270 */
[----:B0-----:R-:W-:Y:S01]  /*4dc0*/  @P1 IMAD.MOV.U32 R4, RZ, RZ, R12 ;  /* 0x000000ffff041224 */ /* 0x001fe200078e000c */
[----:B------:R-:W-:Y:S01]  /*4dd0*/  BSSY B1, `(.L_x_152) ;  /* 0x0000009000017945 */ /* 0x000fe20003800000 */
[----:B------:R-:W-:-:S04]  /*4de0*/  FMUL R5, R5, R88 ;  /* 0x0000005805057220 */ /* 0x000fc80000400000 */
[----:B------:R-:W-:-:S05]  /*4df0*/  FFMA R5, R86, R19, R5 ;  /* 0x0000001356057223 */ /* 0x000fca0000000005 */
[----:B------:R-:W-:-:S04]  /*4e00*/  F2FP.BF16.F32.PACK_AB R5, RZ, R5 ;  /* 0x00000005ff05723e */ /* 0x000fc800000010ff */
[----:B-1-3--:R-:W-:Y:S01]  /*4e10*/  PRMT R6, R5, 0x7610, R6 ;  /* 0x0000761005067816 */ /* 0x00afe20000000006 */
[----:B------:R-:W-:-:S05]  /*4e20*/  @P1 IMAD.MOV.U32 R5, RZ, RZ, R13 ;  /* 0x000000ffff051224 */ /* 0x000fca00078e000d */
[----:B------:R0:W-:Y:S01]  /*4e30*/  @P1 STG.E.U16 desc[UR38][R4.64+0xf0], R6 ;  /* 0x0000f00604001986 */ /* 0x0001e2000c101526 */
[----:B------:R-:W-:Y:S05]  /*4e40*/  @!P0 BRA `(.L_x_153) ;  /* 0x0000000000048947 */ /* 0x000fea0003800000 */
[----:B------:R1:W5:Y:S02]  /*4e50*/  LDG.E.LTC128B.U16 R24, desc[UR38][R8.64+0xf2] ;  /* 0x0000f22608187981 */ /* 0x000364000c1e1520 */
.L_x_153:
[----:B------:R-:W-:Y:S05]  /*4e60*/  BSYNC B1 ;  /* 0x0000000000017941 */ /* 0x000fea0003800000 */
.L_x_152:
[----:B------:R-:W-:Y:S05]  /*4e70*/  @!P0 BRA `(.L_x_154) ;  /* 0x0000001000e88947 */ /* 0x000fea0003800000 */
[----:B-----5:R-:W-:-:S04]  /*4e80*/  IMAD.U32 R3, R24, 0x10000, RZ ;  /* 0x0001000018037824 */ /* 0x020fc800078e00ff */
[----:B0-----:R-:W-:-:S04]  /*4e90*/  FMUL R4, R3, R88 ;  /* 0x0000005803047220 */ /* 0x001fc80000400000 */
[----:B------:R-:W-:-:S05]  /*4ea0*/  FFMA R4, R87, R19, R4 ;  /* 0x0000001357047223 */ /* 0x000fca0000000004 */
[----:B------:R-:W-:-:S05]  /*4eb0*/  F2FP.BF16.F32.PACK_AB R4, RZ, R4 ;  /* 0x00000004ff04723e */ /* 0x000fca00000010ff */
[----:B------:R3:W-:Y:S01]  /*4ec0*/  STG.E.U16 desc[UR38][R12.64+0xf2], R4 ;  /* 0x0000f2040c007986 */ /* 0x0007e2000c101526 */
[----:B------:R-:W-:Y:S05]  /*4ed0*/  BRA `(.L_x_154) ;  /* 0x0000001000d07947 */ /* 0x000fea0003800000 */
.L_x_29:
[----:B------:R-:W-:Y:S01]  /*4ee0*/  ISETP.GT.AND P3, PT, R4, 0x1, PT ;  /* 0x000000010400780c */ /* 0x000fe20003f64270 */
[----:B------:R-:W-:Y:S01]  /*4ef0*/  ULDC.64 UR4, c[0x0][0x5c0] ;  /* 0x0001700000047ab9 */ /* 0x000fe20000000a00 */
[-C--:B------:R-:W-:Y:S01]  /*4f00*/  FMUL R24, R24, R19.reuse ;  /* 0x0000001318187220 */ /* 0x080fe20000400000 */
[----:B------:R-:W-:Y:S01]  /*4f10*/  LEA R6, P4, R102, UR4, 0x1 ;  /* 0x0000000466067c11 */ /* 0x000fe2000f8808ff */
[-C--:B------:R-:W-:Y:S01]  /*4f20*/  FMUL R25, R25, R19.reuse ;  /* 0x0000001319197220 */ /* 0x080fe20000400000 */
[----:B------:R-:W-:Y:S01]  /*4f30*/  ISETP.GT.AND P0, PT, R3, RZ, P3 ;  /* 0x000000ff0300720c */ /* 0x000fe20001f04270 */
[-C--:B------:R-:W-:Y:S01]  /*4f40*/  FMUL R26, R26, R19.reuse ;  /* 0x000000131a1a7220 */ /* 0x080fe20000400000 */
[----:B------:R-:W-:Y:S01]  /*4f50*/  F2FP.BF16.F32.PACK_AB R24, RZ, R24 ;  /* 0x00000018ff18723e */ /* 0x000fe200000010ff */
[-C--:B------:R-:W-:Y:S01]  /*4f60*/  FMUL R27, R27, R19.reuse ;  /* 0x000000131b1b7220 */ /* 0x080fe20000400000 */
[----:B------:R-:W-:Y:S01]  /*4f70*/  LEA.HI.X R7, R102, UR5, R113, 0x1, P4 ;  /* 0x0000000566077c11 */ /* 0x000fe2000a0f0c71 */
[----:B------:R-:W-:Y:S01]  /*4f80*/  FMUL R28, R28, R19 ;  /* 0x000000131c1c7220 */ /* 0x000fe20000400000 */
[----:B------:R-:W-:Y:S01]  /*4f90*/  F2FP.BF16.F32.PACK_AB R25, RZ, R25 ;  /* 0x00000019ff19723e */ /* 0x000fe200000010ff */
[-C--:B------:R-:W-:Y:S01]  /*4fa0*/  FMUL R29, R29, R19.reuse ;  /* 0x000000131d1d7220 */ /* 0x080fe20000400000 */
[----:B------:R-:W-:Y:S01]  /*4fb0*/  ISETP.GT.AND P2, PT, R3, 0x8, P2 ;  /* 0x000000080300780c */ /* 0x000fe20001744270 */
[----:B------:R-:W-:Y:S01]  /*4fc0*/  @P1 STG.E.U16 desc[UR38][R6.64], R24 ;  /* 0x0000001806001986 */ /* 0x000fe2000c101526 */
[----:B------:R-:W-:Y:S01]  /*4fd0*/  ISETP.GT.AND P1, PT, R4, 0x8, PT ;  /* 0x000000080400780c */ /* 0x000fe20003f24270 */
[-C--:B------:R-:W-:Y:S01]  /*4fe0*/  FMUL R30, R30, R19.reuse ;  /* 0x000000131e1e7220 */ /* 0x080fe20000400000 */
[C---:B------:R-:W-:Y:S01]  /*4ff0*/  SHF.L.U64.HI R5, R92.reuse, 0x1, R91 ;  /* 0x000000015c057819 */ /* 0x040fe2000001025b */
[----:B------:R-:W-:Y:S01]  /*5000*/  @P0 STG.E.U16 desc[UR38][R6.64+0x2], R25 ;  /* 0x0000021906000986 */ /* 0x000fe2000c101526 */
[----:B------:R-:W-:Y:S01]  /*5010*/  LEA R8, P5, R92, R6, 0x1 ;  /* 0x000000065c087211 */ /* 0x000fe200078a08ff */
[-C--:B------:R-:W-:Y:S01]  /*5020*/  FMUL R31, R31, R19.reuse ;  /* 0x000000131f1f7220 */ /* 0x080fe20000400000 */
[----:B------:R-:W-:Y:S01]  /*5030*/  ISETP.GT.AND P3, PT, R3, 0x8, P3 ;  /* 0x000000080300780c */ /* 0x000fe20001f64270 */
[-C--:B------:R-:W-:Y:S01]  /*5040*/  FMUL R32, R32, R19.reuse ;  /* 0x0000001320207220 */ /* 0x080fe20000400000 */
[----:B------:R-:W-:Y:S01]  /*5050*/  ISETP.GT.AND P0, PT, R4, 0x9, PT ;  /* 0x000000090400780c */ /* 0x000fe20003f04270 */
[----:B------:R-:W-:Y:S01]  /*5060*/  IMAD.X R9, R5, 0x1, R7, P5 ;  /* 0x0000000105097824 */ /* 0x000fe200028e0607 */
[----:B------:R-:W-:Y:S01]  /*5070*/  ISETP.GT.AND P4, PT, R3, RZ, P1 ;  /* 0x000000ff0300720c */ /* 0x000fe20000f84270 */
[-C--:B------:R-:W-:Y:S01]  /*5080*/  FMUL R33, R33, R19.reuse ;  /* 0x0000001321217220 */ /* 0x080fe20000400000 */
[----:B------:R-:W-:Y:S01]  /*5090*/  F2FP.BF16.F32.PACK_AB R26, RZ, R26 ;  /* 0x0000001aff1a723e */ /* 0x000fe200000010ff */
[-C--:B------:R-:W-:Y:S01]  /*50a0*/  FMUL R34, R34, R19.reuse ;  /* 0x0000001322227220 */ /* 0x080fe20000400000 */
[----:B------:R-:W-:Y:S01]  /*50b0*/  ISETP.GT.AND P5, PT, R3, RZ, P0 ;  /* 0x000000ff0300720c */ /* 0x000fe200007a4270 */
[----:B------:R-:W-:Y:S01]  /*50c0*/  FMUL R35, R35, R19 ;  /* 0x0000001323237220 */ /* 0x000fe20000400000 */
[----:B------:R-:W-:Y:S01]  /*50d0*/  F2FP.BF16.F32.PACK_AB R27, RZ, R27 ;  /* 0x0000001bff1b723e */ /* 0x000fe200000010ff */
[----:B------:R-:W-:Y:S01]  /*50e0*/  @P2 STG.E.U16 desc[UR38][R8.64], R26 ;  /* 0x0000001a08002986 */ /* 0x000fe2000c101526 */
[----:B------:R-:W-:Y:S01]  /*50f0*/  F2FP.BF16.F32.PACK_AB R28, RZ, R28 ;  /* 0x0000001cff1c723e */ /* 0x000fe200000010ff */
[-C--:B------:R-:W-:Y:S01]  /*5100*/  FMUL R36, R36, R19.reuse ;  /* 0x0000001324247220 */ /* 0x080fe20000400000 */
[----:B------:R-:W-:Y:S01]  /*5110*/  ISETP.GT.AND P2, PT, R3, 0x8, P1 ;  /* 0x000000080300780c */ /* 0x000fe20000f44270 */
[----:B------:R-:W-:Y:S01]  /*5120*/  @P3 STG.E.U16 desc[UR38][R8.64+0x2], R27 ;  /* 0x0000021b08003986 */ /* 0x000fe2000c101526 */
[----:B------:R-:W-:Y:S01]  /*5130*/  ISETP.GT.AND P1, PT, R4, 0x10, PT ;  /* 0x000000100400780c */ /* 0x000fe20003f24270 */
[----:B------:R-:W-:Y:S01]  /*5140*/  FMUL R37, R37, R19 ;  /* 0x0000001325257220 */ /* 0x000fe20000400000 */
[----:B------:R-:W-:Y:S01]  /*5150*/  F2FP.BF16.F32.PACK_AB R29, RZ, R29 ;  /* 0x0000001dff1d723e */ /* 0x000fe200000010ff */
[----:B------:R-:W-:Y:S01]  /*5160*/  @P4 STG.E.U16 desc[UR38][R6.64+0x10], R28 ;  /* 0x0000101c06004986 */ /* 0x000fe2000c101526 */
[C---:B------:R-:W-:Y:S01]  /*5170*/  ISETP.GT.AND P3, PT, R3.reuse, 0x8, P0 ;  /* 0x000000080300780c */ /* 0x040fe20000764270 */
[-C--:B------:R-:W-:Y:S01]  /*5180*/  FMUL R38, R38, R19.reuse ;  /* 0x0000001326267220 */ /* 0x080fe20000400000 */
[----:B------:R-:W-:Y:S01]  /*5190*/  ISETP.GT.AND P0, PT, R4, 0x11, PT ;  /* 0x000000110400780c */ /* 0x000fe20003f04270 */
[----:B------:R-:W-:Y:S01]  /*51a0*/  @P5 STG.E.U16 desc[UR38][R6.64+0x12], R29 ;  /* 0x0000121d06005986 */ /* 0x000fe2000c101526 */
        /* <DEDUP_REMOVED lines=161> */
[----:B------:R-:W-:Y:S01]  /*5bc0*/  FMUL R87, R87, R19 ;  /* 0x0000001357577220 */ /* 0x000fe20000400000 */
[----:B------:R-:W-:-:S02]  /*5bd0*/  F2FP.BF16.F32.PACK_AB R62, RZ, R62 ;  /* 0x0000003eff3e723e */ /* 0x000fc400000010ff */
[C---:B------:R-:W-:Y:S02]  /*5be0*/  ISETP.GT.AND P5, PT, R3.reuse, RZ, P0 ;  /* 0x000000ff0300720c */ /* 0x040fe400007a4270 */
[----:B------:R-:W-:Y:S01]  /*5bf0*/  F2FP.BF16.F32.PACK_AB R63, RZ, R63 ;  /* 0x0000003fff3f723e */ /* 0x000fe200000010ff */
[----:B------:R-:W-:Y:S01]  /*5c00*/  @P2 STG.E.U16 desc[UR38][R8.64+0x90], R62 ;  /* 0x0000903e08002986 */ /* 0x000fe2000c101526 */
[----:B------:R-:W-:Y:S02]  /*5c10*/  F2FP.BF16.F32.PACK_AB R64, RZ, R64 ;  /* 0x00000040ff40723e */ /* 0x000fe400000010ff */
[C---:B------:R-:W-:Y:S01]  /*5c20*/  ISETP.GT.AND P2, PT, R3.reuse, 0x8, P1 ;  /* 0x000000080300780c */ /* 0x040fe20000f44270 */
[----:B------:R-:W-:Y:S01]  /*5c30*/  @P3 STG.E.U16 desc[UR38][R8.64+0x92], R63 ;  /* 0x0000923f08003986 */ /* 0x000fe2000c101526 */
[----:B------:R-:W-:Y:S02]  /*5c40*/  ISETP.GT.AND P1, PT, R4, 0x58, PT ;  /* 0x000000580400780c */ /* 0x000fe40003f24270 */
[----:B------:R-:W-:Y:S01]  /*5c50*/  F2FP.BF16.F32.PACK_AB R65, RZ, R65 ;  /* 0x00000041ff41723e */ /* 0x000fe200000010ff */
[----:B------:R-:W-:Y:S01]  /*5c60*/  @P4 STG.E.U16 desc[UR38][R6.64+0xa0], R64 ;  /* 0x0000a04006004986 */ /* 0x000fe2000c101526 */
[----:B------:R-:W-:-:S02]  /*5c70*/  ISETP.GT.AND P3, PT, R3, 0x8, P0 ;  /* 0x000000080300780c */ /* 0x000fc40000764270 */
[----:B------:R-:W-:Y:S01]  /*5c80*/  ISETP.GT.AND P0, PT, R4, 0x59, PT ;  /* 0x000000590400780c */ /* 0x000fe20003f04270 */
[----:B------:R-:W-:Y:S01]  /*5c90*/  @P5 STG.E.U16 desc[UR38][R6.64+0xa2], R65 ;  /* 0x0000a24106005986 */ /* 0x000fe2000c101526 */
[C---:B------:R-:W-:Y:S02]  /*5ca0*/  ISETP.GT.AND P4, PT, R3.reuse, RZ, P1 ;  /* 0x000000ff0300720c */ /* 0x040fe40000f84270 */
[----:B------:R-:W-:Y:S02]  /*5cb0*/  F2FP.BF16.F32.PACK_AB R66, RZ, R66 ;  /* 0x00000042ff42723e */ /* 0x000fe400000010ff */
[----:B------:R-:W-:Y:S02]  /*5cc0*/  ISETP.GT.AND P5, PT, R3, RZ, P0 ;  /* 0x000000ff0300720c */ /* 0x000fe400007a4270 */
[----:B------:R-:W-:Y:S01]  /*5cd0*/  F2FP.BF16.F32.PACK_AB R67, RZ, R67 ;  /* 0x00000043ff43723e */ /* 0x000fe200000010ff */
[----:B------:R-:W-:Y:S01]  /*5ce0*/  @P2 STG.E.U16 desc[UR38][R8.64+0xa0], R66 ;  /* 0x0000a04208002986 */ /* 0x000fe2000c101526 */
[----:B------:R-:W-:-:S02]  /*5cf0*/  F2FP.BF16.F32.PACK_AB R68, RZ, R68 ;  /* 0x00000044ff44723e */ /* 0x000fc400000010ff */
[C---:B------:R-:W-:Y:S01]  /*5d00*/  ISETP.GT.AND P2, PT, R3.reuse, 0x8, P1 ;  /* 0x000000080300780c */ /* 0x040fe20000f44270 */
[----:B------:R-:W-:Y:S01]  /*5d10*/  @P3 STG.E.U16 desc[UR38][R8.64+0xa2], R67 ;  /* 0x0000a24308003986 */ /* 0x000fe2000c101526 */
[C---:B------:R-:W-:Y:S02]  /*5d20*/  ISETP.GT.AND P1, PT, R4.reuse, 0x60, PT ;  /* 0x000000600400780c */ /* 0x040fe40003f24270 */
[----:B------:R-:W-:Y:S01]  /*5d30*/  F2FP.BF16.F32.PACK_AB R69, RZ, R69 ;  /* 0x00000045ff45723e */ /* 0x000fe200000010ff */
[----:B------:R-:W-:Y:S01]  /*5d40*/  @P4 STG.E.U16 desc[UR38][R6.64+0xb0], R68 ;  /* 0x0000b04406004986 */ /* 0x000fe2000c101526 */
[C---:B------:R-:W-:Y:S02]  /*5d50*/  ISETP.GT.AND P3, PT, R3.reuse, 0x8, P0 ;  /* 0x000000080300780c */ /* 0x040fe40000764270 */
[----:B------:R-:W-:Y:S01]  /*5d60*/  ISETP.GT.AND P0, PT, R4, 0x61, PT ;  /* 0x000000610400780c */ /* 0x000fe20003f04270 */
[----:B------:R-:W-:Y:S01]  /*5d70*/  @P5 STG.E.U16 desc[UR38][R6.64+0xb2], R69 ;  /* 0x0000b24506005986 */ /* 0x000fe2000c101526 */
[----:B------:R-:W-:-:S02]  /*5d80*/  ISETP.GT.AND P4, PT, R3, RZ, P1 ;  /* 0x000000ff0300720c */ /* 0x000fc40000f84270 */
[C---:B------:R-:W-:Y:S02]  /*5d90*/  ISETP.GT.AND P5, PT, R3.reuse, RZ, P0 ;  /* 0x000000ff0300720c */ /* 0x040fe400007a4270 */
[----:B------:R-:W-:Y:S02]  /*5da0*/  F2FP.BF16.F32.PACK_AB R70, RZ, R70 ;  /* 0x00000046ff46723e */ /* 0x000fe400000010ff */
[----:B------:R-:W-:Y:S02]  /*5db0*/  F2FP.BF16.F32.PACK_AB R71, RZ, R71 ;  /* 0x00000047ff47723e */ /* 0x000fe400000010ff */
[----:B------:R-:W-:Y:S01]  /*5dc0*/  F2FP.BF16.F32.PACK_AB R72, RZ, R72 ;  /* 0x00000048ff48723e */ /* 0x000fe200000010ff */
[----:B------:R-:W-:Y:S01]  /*5dd0*/  @P2 STG.E.U16 desc[UR38][R8.64+0xb0], R70 ;  /* 0x0000b04608002986 */ /* 0x000fe2000c101526 */
[----:B------:R-:W-:Y:S02]  /*5de0*/  F2FP.BF16.F32.PACK_AB R73, RZ, R73 ;  /* 0x00000049ff49723e */ /* 0x000fe400000010ff */
[C---:B------:R-:W-:Y:S01]  /*5df0*/  ISETP.GT.AND P1, PT, R3.reuse, 0x8, P1 ;  /* 0x000000080300780c */ /* 0x040fe20000f24270 */
[----:B------:R-:W-:Y:S01]  /*5e00*/  @P3 STG.E.U16 desc[UR38][R8.64+0xb2], R71 ;  /* 0x0000b24708003986 */ /* 0x000fe2000c101526 */
[----:B------:R-:W-:-:S02]  /*5e10*/  ISETP.GT.AND P2, PT, R3, 0x8, P0 ;  /* 0x000000080300780c */ /* 0x000fc40000744270 */
[C---:B------:R-:W-:Y:S01]  /*5e20*/  ISETP.GT.AND P0, PT, R4.reuse, 0x69, PT ;  /* 0x000000690400780c */ /* 0x040fe20003f04270 */
[----:B------:R-:W-:Y:S01]  /*5e30*/  @P4 STG.E.U16 desc[UR38][R6.64+0xc0], R72 ;  /* 0x0000c04806004986 */ /* 0x000fe2000c101526 */
[----:B------:R-:W-:Y:S02]  /*5e40*/  ISETP.GT.AND P4, PT, R4, 0x68, PT ;  /* 0x000000680400780c */ /* 0x000fe40003f84270 */
[----:B------:R-:W-:Y:S01]  /*5e50*/  F2FP.BF16.F32.PACK_AB R74, RZ, R74 ;  /* 0x0000004aff4a723e */ /* 0x000fe200000010ff */
[----:B------:R-:W-:Y:S01]  /*5e60*/  @P5 STG.E.U16 desc[UR38][R6.64+0xc2], R73 ;  /* 0x0000c24906005986 */ /* 0x000fe2000c101526 */
[C---:B------:R-:W-:Y:S02]  /*5e70*/  ISETP.GT.AND P5, PT, R3.reuse, RZ, P4 ;  /* 0x000000ff0300720c */ /* 0x040fe400027a4270 */
[----:B------:R-:W-:Y:S01]  /*5e80*/  ISETP.GT.AND P3, PT, R3, RZ, P0 ;  /* 0x000000ff0300720c */ /* 0x000fe20000764270 */
[----:B------:R-:W-:Y:S01]  /*5e90*/  @P1 STG.E.U16 desc[UR38][R8.64+0xc0], R74 ;  /* 0x0000c04a08001986 */ /* 0x000fe2000c101526 */
[----:B------:R-:W-:-:S02]  /*5ea0*/  F2FP.BF16.F32.PACK_AB R75, RZ, R75 ;  /* 0x0000004bff4b723e */ /* 0x000fc400000010ff */
[----:B------:R-:W-:Y:S02]  /*5eb0*/  F2FP.BF16.F32.PACK_AB R76, RZ, R76 ;  /* 0x0000004cff4c723e */ /* 0x000fe400000010ff */
[C---:B------:R-:W-:Y:S01]  /*5ec0*/  ISETP.GT.AND P4, PT, R3.reuse, 0x8, P4 ;  /* 0x000000080300780c */ /* 0x040fe20002784270 */
[----:B------:R-:W-:Y:S01]  /*5ed0*/  @P2 STG.E.U16 desc[UR38][R8.64+0xc2], R75 ;  /* 0x0000c24b08002986 */ /* 0x000fe2000c101526 */
[----:B------:R-:W-:Y:S02]  /*5ee0*/  F2FP.BF16.F32.PACK_AB R77, RZ, R77 ;  /* 0x0000004dff4d723e */ /* 0x000fe400000010ff */
[C---:B------:R-:W-:Y:S01]  /*5ef0*/  ISETP.GT.AND P2, PT, R4.reuse, 0x71, PT ;  /* 0x000000710400780c */ /* 0x040fe20003f44270 */
[----:B------:R-:W-:Y:S01]  /*5f00*/  @P5 STG.E.U16 desc[UR38][R6.64+0xd0], R76 ;  /* 0x0000d04c06005986 */ /* 0x000fe2000c101526 */
[----:B------:R-:W-:Y:S02]  /*5f10*/  ISETP.GT.AND P5, PT, R3, 0x8, P0 ;  /* 0x000000080300780c */ /* 0x000fe400007a4270 */
[C---:B------:R-:W-:Y:S01]  /*5f20*/  ISETP.GT.AND P1, PT, R4.reuse, 0x78, PT ;  /* 0x000000780400780c */ /* 0x040fe20003f24270 */
[----:B------:R-:W-:Y:S01]  /*5f30*/  @P3 STG.E.U16 desc[UR38][R6.64+0xd2], R77 ;  /* 0x0000d24d06003986 */ /* 0x000fe2000c101526 */
[----:B------:R-:W-:-:S02]  /*5f40*/  ISETP.GT.AND P3, PT, R4, 0x70, PT ;  /* 0x000000700400780c */ /* 0x000fc40003f64270 */
[----:B------:R-:W-:Y:S01]  /*5f50*/  ISETP.GT.AND P0, PT, R4, 0x79, PT ;  /* 0x000000790400780c */ /* 0x000fe20003f04270 */
[----:B------:R-:W-:Y:S01]  /*5f60*/  @P4 IMAD.MOV.U32 R4, RZ, RZ, R8 ;  /* 0x000000ffff044224 */ /* 0x000fe200078e0008 */
[----:B------:R-:W-:Y:S01]  /*5f70*/  F2FP.BF16.F32.PACK_AB R78, RZ, R78 ;  /* 0x0000004eff4e723e */ /* 0x000fe200000010ff */
[----:B------:R-:W-:Y:S01]  /*5f80*/  @P4 IMAD.MOV.U32 R5, RZ, RZ, R9 ;  /* 0x000000ffff054224 */ /* 0x000fe200078e0009 */
[----:B------:R-:W-:Y:S02]  /*5f90*/  F2FP.BF16.F32.PACK_AB R79, RZ, R79 ;  /* 0x0000004fff4f723e */ /* 0x000fe400000010ff */
[----:B------:R-:W-:Y:S02]  /*5fa0*/  F2FP.BF16.F32.PACK_AB R80, RZ, R80 ;  /* 0x00000050ff50723e */ /* 0x000fe400000010ff */
[----:B------:R0:W-:Y:S01]  /*5fb0*/  @P4 STG.E.U16 desc[UR38][R4.64+0xd0], R78 ;  /* 0x0000d04e04004986 */ /* 0x0001e2000c101526 */
[----:B------:R-:W-:Y:S02]  /*5fc0*/  ISETP.GT.AND P4, PT, R3, RZ, P2 ;  /* 0x000000ff0300720c */ /* 0x000fe40001784270 */
[----:B------:R-:W-:-:S02]  /*5fd0*/  F2FP.BF16.F32.PACK_AB R81, RZ, R81 ;  /* 0x00000051ff51723e */ /* 0x000fc400000010ff */
[----:B------:R-:W-:Y:S02]  /*5fe0*/  ISETP.GT.AND P2, PT, R3, 0x8, P2 ;  /* 0x000000080300780c */ /* 0x000fe40001744270 */
[----:B------:R-:W-:Y:S02]  /*5ff0*/  F2FP.BF16.F32.PACK_AB R82, RZ, R82 ;  /* 0x00000052ff52723e */ /* 0x000fe400000010ff */
[----:B------:R-:W-:Y:S02]  /*6000*/  F2FP.BF16.F32.PACK_AB R83, RZ, R83 ;  /* 0x00000053ff53723e */ /* 0x000fe400000010ff */
[----:B------:R-:W-:Y:S01]  /*6010*/  F2FP.BF16.F32.PACK_AB R84, RZ, R84 ;  /* 0x00000054ff54723e */ /* 0x000fe200000010ff */
[----:B0-----:R-:W-:Y:S01]  /*6020*/  @P5 IMAD.MOV.U32 R4, RZ, RZ, R8 ;  /* 0x000000ffff045224 */ /* 0x001fe200078e0008 */
[----:B------:R-:W-:Y:S01]  /*6030*/  F2FP.BF16.F32.PACK_AB R85, RZ, R85 ;  /* 0x00000055ff55723e */ /* 0x000fe200000010ff */
[----:B------:R-:W-:Y:S01]  /*6040*/  @P5 IMAD.MOV.U32 R5, RZ, RZ, R9 ;  /* 0x000000ffff055224 */ /* 0x000fe200078e0009 */
[----:B------:R-:W-:-:S02]  /*6050*/  F2FP.BF16.F32.PACK_AB R86, RZ, R86 ;  /* 0x00000056ff56723e */ /* 0x000fc400000010ff */
[----:B------:R-:W-:Y:S02]  /*6060*/  F2FP.BF16.F32.PACK_AB R87, RZ, R87 ;  /* 0x00000057ff57723e */ /* 0x000fe400000010ff */
[----:B------:R0:W-:Y:S01]  /*6070*/  @P5 STG.E.U16 desc[UR38][R4.64+0xd2], R79 ;  /* 0x0000d24f04005986 */ /* 0x0001e2000c101526 */
[C---:B------:R-:W-:Y:S02]  /*6080*/  ISETP.GT.AND P5, PT, R3.reuse, RZ, P3 ;  /* 0x000000ff0300720c */ /* 0x040fe40001fa4270 */
[----:B------:R-:W-:-:S11]  /*6090*/  ISETP.GT.AND P3, PT, R3, 0x8, P3 ;  /* 0x000000080300780c */ /* 0x000fd60001f64270 */
[----:B0-----:R-:W-:Y:S02]  /*60a0*/  @P5 IMAD.MOV.U32 R4, RZ, RZ, R6 ;  /* 0x000000ffff045224 */ /* 0x001fe400078e0006 */
[----:B------:R-:W-:-:S05]  /*60b0*/  @P5 IMAD.MOV.U32 R5, RZ, RZ, R7 ;  /* 0x000000ffff055224 */ /* 0x000fca00078e0007 */
[----:B------:R0:W-:Y:S01]  /*60c0*/  @P5 STG.E.U16 desc[UR38][R4.64+0xe0], R80 ;  /* 0x0000e05004005986 */ /* 0x0001e2000c101526 */
[C---:B------:R-:W-:Y:S02]  /*60d0*/  ISETP.GT.AND P5, PT, R3.reuse, RZ, P0 ;  /* 0x000000ff0300720c */ /* 0x040fe400007a4270 */
[----:B------:R-:W-:Y:S01]  /*60e0*/  ISETP.GT.AND P0, PT, R3, 0x8, P0 ;  /* 0x000000080300780c */ /* 0x000fe20000704270 */
[----:B0-----:R-:W-:Y:S02]  /*60f0*/  @P4 IMAD.MOV.U32 R4, RZ, RZ, R6 ;  /* 0x000000ffff044224 */ /* 0x001fe400078e0006 */
[----:B------:R-:W-:-:S05]  /*6100*/  @P4 IMAD.MOV.U32 R5, RZ, RZ, R7 ;  /* 0x000000ffff054224 */ /* 0x000fca00078e0007 */
[----:B------:R0:W-:Y:S01]  /*6110*/  @P4 STG.E.U16 desc[UR38][R4.64+0xe2], R81 ;  /* 0x0000e25104004986 */ /* 0x0001e2000c101526 */
[C---:B------:R-:W-:Y:S02]  /*6120*/  ISETP.GT.AND P4, PT, R3.reuse, RZ, P1 ;  /* 0x000000ff0300720c */ /* 0x040fe40000f84270 */
[----:B------:R-:W-:Y:S01]  /*6130*/  ISETP.GT.AND P1, PT, R3, 0x8, P1 ;  /* 0x000000080300780c */ /* 0x000fe20000f24270 */
[----:B0-----:R-:W-:Y:S02]  /*6140*/  @P3 IMAD.MOV.U32 R4, RZ, RZ, R8 ;  /* 0x000000ffff043224 */ /* 0x001fe400078e0008 */
[----:B------:R-:W-:-:S05]  /*6150*/  @P3 IMAD.MOV.U32 R5, RZ, RZ, R9 ;  /* 0x000000ffff053224 */ /* 0x000fca00078e0009 */
[----:B------:R0:W-:Y:S02]  /*6160*/  @P3 STG.E.U16 desc[UR38][R4.64+0xe0], R82 ;  /* 0x0000e05204003986 */ /* 0x0001e4000c101526 */
[----:B0-----:R-:W-:Y:S02]  /*6170*/  @P2 IMAD.MOV.U32 R4, RZ, RZ, R8 ;  /* 0x000000ffff042224 */ /* 0x001fe400078e0008 */
[----:B------:R-:W-:-:S05]  /*6180*/  @P2 IMAD.MOV.U32 R5, RZ, RZ, R9 ;  /* 0x000000ffff052224 */ /* 0x000fca00078e0009 */
[----:B------:R0:W-:Y:S02]  /*6190*/  @P2 STG.E.U16 desc[UR38][R4.64+0xe2], R83 ;  /* 0x0000e25304002986 */ /* 0x0001e4000c101526 */
[----:B0-----:R-:W-:Y:S02]  /*61a0*/  @P4 IMAD.MOV.U32 R4, RZ, RZ, R6 ;  /* 0x000000ffff044224 */ /* 0x001fe400078e0006 */
[----:B------:R-:W-:-:S05]  /*61b0*/  @P4 IMAD.MOV.U32 R5, RZ, RZ, R7 ;  /* 0x000000ffff054224 */ /* 0x000fca00078e0007 */
[----:B------:R0:W-:Y:S04]  /*61c0*/  @P4 STG.E.U16 desc[UR38][R4.64+0xf0], R84 ;  /* 0x0000f05404004986 */ /* 0x0001e8000c101526 */
[----:B------:R1:W-:Y:S01]  /*61d0*/  @P5 STG.E.U16 desc[UR38][R6.64+0xf2], R85 ;  /* 0x0000f25506005986 */ /* 0x0003e2000c101526 */
[----:B0-----:R-:W-:Y:S02]  /*61e0*/  @P1 IMAD.MOV.U32 R4, RZ, RZ, R8 ;  /* 0x000000ffff041224 */ /* 0x001fe400078e0008 */
[----:B------:R-:W-:-:S05]  /*61f0*/  @P1 IMAD.MOV.U32 R5, RZ, RZ, R9 ;  /* 0x000000ffff051224 */ /* 0x000fca00078e0009 */
[----:B------:R1:W-:Y:S04]  /*6200*/  @P1 STG.E.U16 desc[UR38][R4.64+0xf0], R86 ;  /* 0x0000f05604001986 */ /* 0x0003e8000c101526 */
[----:B------:R1:W-:Y:S02]  /*6210*/  @P0 STG.E.U16 desc[UR38][R8.64+0xf2], R87 ;  /* 0x0000f25708000986 */ /* 0x0003e4000c101526 */
.L_x_154:
[----:B------:R-:W-:Y:S05]  /*6220*/  BSYNC B0 ;  /* 0x0000000000007941 */ /* 0x000fea0003800000 */
.L_x_28:
[----:B------:R-:W-:Y:S01]  /*6230*/  IADD3 R16, P0, R16, UR36, RZ ;  /* 0x0000002410107c10 */ /* 0x000fe2000ff1e0ff */
[----:B------:R-:W-:Y:S01]  /*6240*/  ULDC.64 UR4, c[0x0][0x650] ;  /* 0x0001940000047ab9 */ /* 0x000fe20000000a00 */
[----:B------:R-:W-:Y:S01]  /*6250*/  PRMT R3, RZ, 0x7610, R3 ;  /* 0x00007610ff037816 */ /* 0x000fe20000000003 */
[----:B------:R-:W-:Y:S01]  /*6260*/  IMAD.MOV.U32 R100, RZ, RZ, -0x1 ;  /* 0xffffffffff647424 */ /* 0x000fe200078e00ff */
[----:B------:R-:W-:Y:S01]  /*6270*/  IADD3.X R17, R17, UR42, RZ, P0, !PT ;  /* 0x0000002a11117c10 */ /* 0x000fe200087fe4ff */
[----:B------:R-:W-:Y:S01]  /*6280*/  IMAD.MOV.U32 R99, RZ, RZ, -0x1 ;  /* 0xffffffffff637424 */ /* 0x000fe200078e00ff */
[----:B------:R-:W-:-:S04]  /*6290*/  ISETP.GE.U32.AND P0, PT, R16, UR4, PT ;  /* 0x0000000410007c0c */ /* 0x000fc8000bf06070 */
[----:B------:R-:W-:-:S13]  /*62a0*/  ISETP.GE.U32.AND.EX P0, PT, R17, UR5, PT, P0 ;  /* 0x0000000511007c0c */ /* 0x000fda000bf06100 */
[----:B------:R-:W-:Y:S05]  /*62b0*/  @P0 BRA `(.L_x_155) ;  /* 0x00000004004c0947 */ /* 0x000fea0003800000 */
[----:B------:R-:W0:Y:S01]  /*62c0*/  LDC.64 R10, c[0x0][0x628] ;  /* 0x00018a00ff0a7b82 */ /* 0x000e220000000a00 */
[----:B---3--:R-:W3:Y:S01]  /*62d0*/  S2R R12, SR_CTAID.X ;  /* 0x00000000000c7919 */ /* 0x008ee20000002500 */
[----:B-12-4-:R-:W-:Y:S02]  /*62e0*/  IMAD.MOV.U32 R8, RZ, RZ, R16 ;  /* 0x000000ffff087224 */ /* 0x016fe400078e0010 */
[----:B------:R-:W-:Y:S01]  /*62f0*/  IMAD.MOV.U32 R9, RZ, RZ, R17 ;  /* 0x000000ffff097224 */ /* 0x000fe200078e0011 */
[----:B------:R-:W1:Y:S03]  /*6300*/  S2R R20, SR_CTAID.Y ;  /* 0x0000000000147919 */ /* 0x000e660000002600 */
[----:B------:R-:W2:Y:S08]  /*6310*/  LDC R0, c[0x0][0x630] ;  /* 0x00018c00ff007b82 */ /* 0x000eb00000000800 */
[----:B------:R-:W4:Y:S01]  /*6320*/  LDC.64 R14, c[0x0][0x620] ;  /* 0x00018800ff0e7b82 */ /* 0x000f220000000a00 */
[----:B0-----:R-:W-:-:S04]  /*6330*/  ISETP.NE.U32.AND P0, PT, R10, RZ, PT ;  /* 0x000000ff0a00720c */ /* 0x001fc80003f05070 */
[----:B------:R-:W-:-:S13]  /*6340*/  ISETP.NE.AND.EX P0, PT, R11, RZ, PT, P0 ;  /* 0x000000ff0b00720c */ /* 0x000fda0003f05300 */
[----:B-1234-:R-:W-:Y:S05]  /*6350*/  @!P0 BRA `(.L_x_156) ;  /* 0x0000000000288947 */ /* 0x01efea0003800000 */
        /* <DEDUP_REMOVED lines=10> */
.L_x_156:
[-CC-:B------:R-:W-:Y:S01]  /*6400*/  SHF.R.U64 R99, R8, R0.reuse, R9.reuse ;  /* 0x0000000008637219 */ /* 0x180fe20000001209 */
[----:B------:R-:W0:Y:S01]  /*6410*/  LDC.64 R26, c[0x0][0x640] ;  /* 0x00019000ff1a7b82 */ /* 0x000e220000000a00 */
[----:B------:R-:W-:Y:S01]  /*6420*/  SHF.R.U32.HI R0, RZ, R0, R9 ;  /* 0x00000000ff007219 */ /* 0x000fe20000011609 */
[----:B------:R-:W-:Y:S01]  /*6430*/  ULDC UR4, c[0x0][0x150] ;  /* 0x0000540000047ab9 */ /* 0x000fe20000000800 */
[----:B------:R-:W-:Y:S02]  /*6440*/  IADD3 R3, P0, RZ, -R99, RZ ;  /* 0x80000063ff037210 */ /* 0x000fe40007f1e0ff */
[----:B------:R-:W-:-:S03]  /*6450*/  I2FP.F32.U32 R7, R12 ;  /* 0x0000000c00077245 */ /* 0x000fc60000201000 */
[----:B------:R-:W1:Y:S01]  /*6460*/  LDC R6, c[0x0][0x618] ;  /* 0x00018600ff067b82 */ /* 0x000e620000000800 */
[----:B------:R-:W-:Y:S02]  /*6470*/  IMAD.X R5, RZ, RZ, ~R0, P0 ;  /* 0x000000ffff057224 */ /* 0x000fe400000e0e00 */
[----:B------:R-:W-:Y:S01]  /*6480*/  FMUL R7, R7, UR4 ;  /* 0x0000000407077c20 */ /* 0x000fe20008400000 */
[----:B------:R-:W-:Y:S01]  /*6490*/  ULDC UR4, c[0x0][0x154] ;  /* 0x0000550000047ab9 */ /* 0x000fe20000000800 */
[-C--:B------:R-:W-:Y:S02]  /*64a0*/  IMAD R0, R5, R14.reuse, RZ ;  /* 0x0000000e05007224 */ /* 0x080fe400078e02ff */
[C---:B------:R-:W-:Y:S01]  /*64b0*/  IMAD.WIDE.U32 R4, R3.reuse, R14, R16 ;  /* 0x0000000e03047225 */ /* 0x040fe200078e0010 */
[----:B------:R-:W2:Y:S01]  /*64c0*/  LDC R8, c[0x0][0x608] ;  /* 0x00018200ff087b82 */ /* 0x000ea20000000800 */
[----:B------:R-:W3:Y:S02]  /*64d0*/  F2I.U32.TRUNC.NTZ R7, R7 ;  /* 0x0000000700077305 */ /* 0x000ee4000020f000 */
[----:B------:R-:W-:Y:S01]  /*64e0*/  IMAD R3, R3, R15, R0 ;  /* 0x0000000f03037224 */ /* 0x000fe200078e0200 */
[----:B------:R-:W-:-:S03]  /*64f0*/  I2FP.F32.U32 R0, R20 ;  /* 0x0000001400007245 */ /* 0x000fc60000201000 */
[----:B------:R-:W-:Y:S01]  /*6500*/  IMAD.IADD R3, R5, 0x1, R3 ;  /* 0x0000000105037824 */ /* 0x000fe200078e0203 */
[----:B------:R-:W4:Y:S01]  /*6510*/  LDC R11, c[0x0][0x658] ;  /* 0x00019600ff0b7b82 */ /* 0x000f220000000800 */
[----:B0-----:R-:W-:-:S04]  /*6520*/  ISETP.NE.U32.AND P0, PT, R26, RZ, PT ;  /* 0x000000ff1a00720c */ /* 0x001fc80003f05070 */
[----:B------:R-:W-:-:S03]  /*6530*/  ISETP.NE.AND.EX P0, PT, R27, RZ, PT, P0 ;  /* 0x000000ff1b00720c */ /* 0x000fc60003f05300 */
[----:B------:R-:W0:Y:S01]  /*6540*/  LDC R9, c[0x0][0x144] ;  /* 0x00005100ff097b82 */ /* 0x000e220000000800 */
[-C--:B-1----:R-:W-:Y:S01]  /*6550*/  SHF.R.U64 R10, R4, R6.reuse, R3 ;  /* 0x00000006040a7219 */ /* 0x082fe20000001203 */
[----:B---3--:R-:W-:Y:S01]  /*6560*/  IMAD.MOV R7, RZ, RZ, -R7 ;  /* 0x000000ffff077224 */ /* 0x008fe200078e0a07 */
[----:B------:R-:W-:Y:S01]  /*6570*/  SHF.R.U32.HI R3, RZ, R6, R3 ;  /* 0x00000006ff037219 */ /* 0x000fe20000011603 */
[----:B------:R-:W-:-:S04]  /*6580*/  FMUL R6, R0, UR4 ;  /* 0x0000000400067c20 */ /* 0x000fc80008400000 */
[----:B------:R-:W1:Y:S01]  /*6590*/  LDC R21, c[0x0][0x148] ;  /* 0x00005200ff157b82 */ /* 0x000e620000000800 */
[----:B------:R3:W0:Y:S01]  /*65a0*/  F2I.U32.TRUNC.NTZ R14, R6 ;  /* 0x00000006000e7305 */ /* 0x000622000020f000 */
[-CC-:B--2---:R-:W-:Y:S02]  /*65b0*/  SHF.R.U64 R13, R10, R8.reuse, R3.reuse ;  /* 0x000000080a0d7219 */ /* 0x184fe40000001203 */
[----:B------:R-:W-:-:S04]  /*65c0*/  SHF.R.U32.HI R0, RZ, R8, R3 ;  /* 0x00000008ff007219 */ /* 0x000fc80000011603 */
[----:B-----5:R-:W2:Y:S01]  /*65d0*/  LDC R24, c[0x0][0x648] ;  /* 0x00019200ff187b82 */ /* 0x020ea20000000800 */
[-CC-:B----4-:R-:W-:Y:S02]  /*65e0*/  SHF.R.U64 R15, R13, R11.reuse, R0.reuse ;  /* 0x0000000b0d0f7219 */ /* 0x190fe40000001200 */
[----:B------:R-:W-:-:S03]  /*65f0*/  SHF.R.U32.HI R5, RZ, R11, R0 ;  /* 0x0000000bff057219 */ /* 0x000fc60000011600 */
[----:B------:R-:W-:Y:S02]  /*6600*/  IMAD.MOV.U32 R4, RZ, RZ, R15 ;  /* 0x000000ffff047224 */ /* 0x000fe400078e000f */
[----:B------:R-:W4:Y:S01]  /*6610*/  LDC R28, c[0x0][0x638] ;  /* 0x00018e00ff1c7b82 */ /* 0x000f220000000800 */
[----:B0-----:R-:W-:-:S07]  /*6620*/  IMAD R25, R9, R7, R12 ;  /* 0x0000000709197224 */ /* 0x001fce00078e020c */
[----:B------:R-:W0:Y:S08]  /*6630*/  LDC R29, c[0x0][0x610] ;  /* 0x00018400ff1d7b82 */ /* 0x000e300000000800 */
[----:B------:R-:W0:Y:S01]  /*6640*/  LDC R30, c[0x0][0x600] ;  /* 0x00018000ff1e7b82 */ /* 0x000e220000000800 */
[----:B-123--:R-:W-:Y:S05]  /*6650*/  @!P0 BRA `(.L_x_157) ;  /* 0x0000000000288947 */ /* 0x00efea0003800000 */
        /* <DEDUP_REMOVED lines=10> */
.L_x_157:
[----:B------:R-:W-:Y:S01]  /*6700*/  ISETP.NE.AND P0, PT, R2, 0x1, PT ;  /* 0x000000010200780c */ /* 0x000fe20003f05270 */
[----:B------:R-:W-:Y:S01]  /*6710*/  IMAD.MOV R14, RZ, RZ, -R14 ;  /* 0x000000ffff0e7224 */ /* 0x000fe200078e0a0e */
[----:B------:R-:W-:Y:S02]  /*6720*/  SHF.R.U64 R0, R4, R24, R5 ;  /* 0x0000001804007219 */ /* 0x000fe40000001205 */
[----:B------:R-:W-:Y:S02]  /*6730*/  LOP3.LUT R3, R13, R96, RZ, 0xc0, !PT ;  /* 0x000000600d037212 */ /* 0x000fe400078ec0ff */
[----:B------:R-:W-:Y:S01]  /*6740*/  LOP3.LUT R10, R10, R95, RZ, 0xc0, !PT ;  /* 0x0000005f0a0a7212 */ /* 0x000fe200078ec0ff */
[----:B------:R-:W-:Y:S02]  /*6750*/  IMAD.MOV R4, RZ, RZ, -R0 ;  /* 0x000000ffff047224 */ /* 0x000fe400078e0a00 */
[----:B------:R-:W-:Y:S02]  /*6760*/  IMAD R0, R90, R0, R3 ;  /* 0x000000005a007224 */ /* 0x000fe400078e0203 */
[----:B----4-:R-:W-:-:S02]  /*6770*/  IMAD R3, R4, R28, R15 ;  /* 0x0000001c04037224 */ /* 0x010fc400078e020f */
[----:B------:R-:W-:Y:S02]  /*6780*/  @P0 IMAD R25, R21, R14, R20 ;  /* 0x0000000e15190224 */ /* 0x000fe400078e0214 */
[----:B0-----:R-:W-:Y:S02]  /*6790*/  IMAD R5, R3, R30, R10 ;  /* 0x0000001e03057224 */ /* 0x001fe400078e020a */
[----:B------:R-:W-:Y:S02]  /*67a0*/  IMAD R0, R0, R29, R25 ;  /* 0x0000001d00007224 */ /* 0x000fe400078e0219 */
[----:B------:R-:W-:-:S03]  /*67b0*/  IMAD.MOV.U32 R4, RZ, RZ, 0x1 ;  /* 0x00000001ff047424 */ /* 0x000fc600078e00ff */
[----:B------:R-:W-:Y:S02]  /*67c0*/  SEL R100, R5, R0, !P0 ;  /* 0x0000000005647207 */ /* 0x000fe40004000000 */
[----:B------:R-:W-:Y:S02]  /*67d0*/  PRMT R3, R4, 0x7610, R3 ;  /* 0x0000761004037816 */ /* 0x000fe40000000003 */
[----:B------:R-:W-:-:S07]  /*67e0*/  SEL R0, R0, R5, !P0 ;  /* 0x0000000500007207 */ /* 0x000fce0004000000 */
.L_x_155:
[----:B------:R-:W-:Y:S01]  /*67f0*/  LOP3.LUT P0, RZ, R3, 0xff, RZ, 0xc0, !PT ;  /* 0x000000ff03ff7812 */ /* 0x000fe2000780c0ff */
[----:B------:R-:W-:Y:S01]  /*6800*/  UIMAD.WIDE.U32 UR4, UR41, -0x55555555, URZ ;  /* 0xaaaaaaab290478a5 */ /* 0x000fe2000f8e003f */
[----:B------:R-:W-:-:S03]  /*6810*/  IMAD.MOV.U32 R101, RZ, RZ, R0 ;  /* 0x000000ffff657224 */ /* 0x000fc600078e0000 */
[----:B------:R-:W-:-:S04]  /*6820*/  USHF.R.U32.HI UR4, URZ, 0x1, UR5 ;  /* 0x000000013f047899 */ /* 0x000fc80008011605 */
[----:B------:R-:W-:-:S04]  /*6830*/  UIMAD UR41, UR4, -0x3, UR41 ;  /* 0xfffffffd042978a4 */ /* 0x000fc8000f8e0229 */
[----:B------:R-:W-:Y:S08]  /*6840*/  @P0 BRA `(.L_x_158) ;  /* 0xffffffa800540947 */ /* 0x000ff0000383ffff */
[----:B------:R-:W-:Y:S05]  /*6850*/  EXIT ;  /* 0x000000000000794d */ /* 0x000fea0003800000 */
.L_x_3:
        /* <DEDUP_REMOVED lines=26> */
.L_x_160:
[--C-:B------:R-:W-:Y:S01]  /*6a00*/  SHF.R.U64 R14, R12, R20, R13.reuse ;  /* 0x000000140c0e7219 */ /* 0x100fe2000000120d */
[----:B------:R-:W0:Y:S01]  /*6a10*/  LDC R24, c[0x0][0x618] ;  /* 0x00018600ff187b82 */ /* 0x000e220000000800 */
[----:B------:R-:W-:Y:S01]  /*6a20*/  I2FP.F32.U32 R8, R6 ;  /* 0x0000000600087245 */ /* 0x000fe20000201000 */
[----:B------:R-:W-:Y:S01]  /*6a30*/  ULDC UR4, c[0x0][0x150] ;  /* 0x0000540000047ab9 */ /* 0x000fe20000000800 */
[----:B------:R-:W-:Y:S02]  /*6a40*/  SHF.R.U32.HI R7, RZ, R20, R13 ;  /* 0x00000014ff077219 */ /* 0x000fe4000001160d */
[----:B------:R-:W-:Y:S01]  /*6a50*/  IADD3 R11, P0, RZ, -R14, RZ ;  /* 0x8000000eff0b7210 */ /* 0x000fe20007f1e0ff */
[----:B------:R-:W-:Y:S01]  /*6a60*/  FMUL R13, R8, UR4 ;  /* 0x00000004080d7c20 */ /* 0x000fe20008400000 */
[----:B------:R-:W-:Y:S01]  /*6a70*/  ULDC UR4, c[0x0][0x154] ;  /* 0x0000550000047ab9 */ /* 0x000fe20000000800 */
[----:B------:R-:W1:Y:S02]  /*6a80*/  LDC.64 R26, c[0x0][0x640] ;  /* 0x00019000ff1a7b82 */ /* 0x000e640000000a00 */
[----:B------:R-:W-:-:S02]  /*6a90*/  IMAD.X R7, RZ, RZ, ~R7, P0 ;  /* 0x000000ffff077224 */ /* 0x000fc400000e0e07 */
[----:B------:R-:W2:Y:S01]  /*6aa0*/  F2I.U32.TRUNC.NTZ R13, R13 ;  /* 0x0000000d000d7305 */ /* 0x000ea2000020f000 */
[----:B------:R-:W-:-:S03]  /*6ab0*/  IMAD.WIDE.U32 R8, R11, R22, R16 ;  /* 0x000000160b087225 */ /* 0x000fc600078e0010 */
[----:B------:R-:W3:Y:S01]  /*6ac0*/  LDC R15, c[0x0][0x144] ;  /* 0x00005100ff0f7b82 */ /* 0x000ee20000000800 */
[----:B------:R-:W-:-:S04]  /*6ad0*/  IMAD R10, R7, R22, RZ ;  /* 0x00000016070a7224 */ /* 0x000fc800078e02ff */
[----:B------:R-:W-:Y:S02]  /*6ae0*/  IMAD R7, R11, R23, R10 ;  /* 0x000000170b077224 */ /* 0x000fe400078e020a */
[----:B------:R-:W-:Y:S01]  /*6af0*/  IMAD.MOV.U32 R10, RZ, RZ, -0x1 ;  /* 0xffffffffff0a7424 */ /* 0x000fe200078e00ff */
[----:B------:R-:W4:Y:S01]  /*6b00*/  LDC R20, c[0x0][0x608] ;  /* 0x00018200ff147b82 */ /* 0x000f220000000800 */
[----:B------:R-:W-:Y:S01]  /*6b10*/  IMAD.IADD R7, R9, 0x1, R7 ;  /* 0x0000000109077824 */ /* 0x000fe200078e0207 */
[----:B------:R-:W-:-:S04]  /*6b20*/  I2FP.F32.U32 R9, R5 ;  /* 0x0000000500097245 */ /* 0x000fc80000201000 */
[-C--:B0-----:R-:W-:Y:S01]  /*6b30*/  SHF.R.U64 R12, R8, R24.reuse, R7 ;  /* 0x00000018080c7219 */ /* 0x081fe20000001207 */
[----:B--2---:R-:W-:Y:S01]  /*6b40*/  IMAD.MOV R8, RZ, RZ, -R13 ;  /* 0x000000ffff087224 */ /* 0x004fe200078e0a0d */
[----:B------:R-:W0:Y:S01]  /*6b50*/  LDC R11, c[0x0][0x658] ;  /* 0x00019600ff0b7b82 */ /* 0x000e220000000800 */
[----:B-1----:R-:W-:Y:S01]  /*6b60*/  ISETP.NE.U32.AND P0, PT, R26, RZ, PT ;  /* 0x000000ff1a00720c */ /* 0x002fe20003f05070 */
[----:B------:R-:W-:Y:S01]  /*6b70*/  FMUL R9, R9, UR4 ;  /* 0x0000000409097c20 */ /* 0x000fe20008400000 */
[----:B------:R-:W-:Y:S02]  /*6b80*/  SHF.R.U32.HI R7, RZ, R24, R7 ;  /* 0x00000018ff077219 */ /* 0x000fe40000011607 */
[----:B------:R-:W-:-:S03]  /*6b90*/  ISETP.NE.AND.EX P0, PT, R27, RZ, PT, P0 ;  /* 0x000000ff1b00720c */ /* 0x000fc60003f05300 */
[----:B------:R-:W1:Y:S01]  /*6ba0*/  LDC R22, c[0x0][0x148] ;  /* 0x00005200ff167b82 */ /* 0x000e620000000800 */
[----:B---3--:R-:W-:Y:S02]  /*6bb0*/  IMAD R23, R15, R8, R6 ;  /* 0x000000080f177224 */ /* 0x008fe400078e0206 */
[----:B------:R-:W-:-:S05]  /*6bc0*/  IMAD.MOV.U32 R8, RZ, RZ, 0x1 ;  /* 0x00000001ff087424 */ /* 0x000fca00078e00ff */
[----:B------:R-:W2:Y:S01]  /*6bd0*/  LDC R21, c[0x0][0x600] ;  /* 0x00018000ff157b82 */ /* 0x000ea20000000800 */
[-CC-:B----4-:R-:W-:Y:S02]  /*6be0*/  SHF.R.U64 R15, R12, R20.reuse, R7.reuse ;  /* 0x000000140c0f7219 */ /* 0x190fe40000001207 */
[----:B------:R-:W-:Y:S02]  /*6bf0*/  SHF.R.U32.HI R6, RZ, R20, R7 ;  /* 0x00000014ff067219 */ /* 0x000fe40000011607 */
[----:B------:R3:W4:Y:S03]  /*6c00*/  F2I.U32.TRUNC.NTZ R20, R9 ;  /* 0x0000000900147305 */ /* 0x000726000020f000 */
[----:B------:R-:W1:Y:S01]  /*6c10*/  LDC R25, c[0x0][0x648] ;  /* 0x00019200ff197b82 */ /* 0x000e620000000800 */
[-C--:B0-----:R-:W-:Y:S02]  /*6c20*/  SHF.R.U64 R19, R15, R11.reuse, R6 ;  /* 0x0000000b0f137219 */ /* 0x081fe40000001206 */
[----:B------:R-:W-:-:S02]  /*6c30*/  SHF.L.U32 R10, R10, R11, RZ ;  /* 0x0000000b0a0a7219 */ /* 0x000fc400000006ff */
[-C--:B------:R-:W-:Y:S01]  /*6c40*/  SHF.R.U32.HI R7, RZ, R11.reuse, R6 ;  /* 0x0000000bff077219 */ /* 0x080fe20000011606 */
[----:B------:R-:W-:Y:S01]  /*6c50*/  IMAD.MOV.U32 R6, RZ, RZ, R19 ;  /* 0x000000ffff067224 */ /* 0x000fe200078e0013 */
[----:B------:R-:W-:Y:S01]  /*6c60*/  SHF.L.U32 R24, R8, R11, RZ ;  /* 0x0000000b08187219 */ /* 0x000fe200000006ff */
[----:B------:R-:W0:Y:S01]  /*6c70*/  LDC R28, c[0x0][0x638] ;  /* 0x00018e00ff1c7b82 */ /* 0x000e220000000800 */
[----:B------:R-:W-:-:S07]  /*6c80*/  LOP3.LUT R30, RZ, R10, RZ, 0x33, !PT ;  /* 0x0000000aff1e7212 */ /* 0x000fce00078e33ff */
[----:B------:R-:W0:Y:S01]  /*6c90*/  LDC R29, c[0x0][0x610] ;  /* 0x00018400ff1d7b82 */ /* 0x000e220000000800 */
[----:B---34-:R-:W-:Y:S05]  /*6ca0*/  @!P0 BRA `(.L_x_161) ;  /* 0x0000000000288947 */ /* 0x018fea0003800000 */
[----:B------:R-:W3:Y:S02]  /*6cb0*/  LDC R6, c[0x0][0x64c] ;  /* 0x00019300ff067b82 */ /* 0x000ee40000000800 */
[----:B---3--:R-:W-:-:S05]  /*6cc0*/  IADD3 R11, P0, R19, R6, RZ ;  /* 0x00000006130b7210 */ /* 0x008fca0007f1e0ff */
        /* <DEDUP_REMOVED lines=8> */
.L_x_161:
[----:B------:R-:W-:Y:S01]  /*6d50*/  ISETP.NE.AND P0, PT, R2, 0x1, PT ;  /* 0x000000010200780c */ /* 0x000fe20003f05270 */
[----:B--2---:R-:W-:Y:S01]  /*6d60*/  VIADD R9, R21, 0xffffffff ;  /* 0xffffffff15097836 */ /* 0x004fe20000000000 */
[----:B-1----:R-:W-:Y:S01]  /*6d70*/  SHF.R.U64 R7, R6, R25, R7 ;  /* 0x0000001906077219 */ /* 0x002fe20000001207 */
[----:B------:R-:W-:Y:S01]  /*6d80*/  IMAD.MOV R20, RZ, RZ, -R20 ;  /* 0x000000ffff147224 */ /* 0x000fe200078e0a14 */
[----:B------:R-:W-:Y:S02]  /*6d90*/  LOP3.LUT R6, R15, R30, RZ, 0xc0, !PT ;  /* 0x0000001e0f067212 */ /* 0x000fe400078ec0ff */
[----:B------:R-:W-:Y:S01]  /*6da0*/  LOP3.LUT R12, R12, R9, RZ, 0xc0, !PT ;  /* 0x000000090c0c7212 */ /* 0x000fe200078ec0ff */
[----:B------:R-:W-:Y:S02]  /*6db0*/  IMAD.MOV R8, RZ, RZ, -R7 ;  /* 0x000000ffff087224 */ /* 0x000fe400078e0a07 */
[----:B------:R-:W-:Y:S02]  /*6dc0*/  IMAD R6, R24, R7, R6 ;  /* 0x0000000718067224 */ /* 0x000fe400078e0206 */
[----:B------:R-:W-:-:S02]  /*6dd0*/  IMAD.MOV.U32 R9, RZ, RZ, 0x1 ;  /* 0x00000001ff097424 */ /* 0x000fc400078e00ff */
[----:B------:R-:W-:Y:S02]  /*6de0*/  @P0 IMAD R23, R22, R20, R5 ;  /* 0x0000001416170224 */ /* 0x000fe400078e0205 */
[----:B0-----:R-:W-:Y:S02]  /*6df0*/  IMAD R5, R8, R28, R19 ;  /* 0x0000001c08057224 */ /* 0x001fe400078e0213 */
[----:B------:R-:W-:Y:S02]  /*6e00*/  IMAD R19, R6, R29, R23 ;  /* 0x0000001d06137224 */ /* 0x000fe400078e0217 */
[----:B------:R-:W-:Y:S02]  /*6e10*/  IMAD R6, R5, R21, R12 ;  /* 0x0000001505067224 */ /* 0x000fe400078e020c */
[----:B------:R-:W-:-:S03]  /*6e20*/  IMAD.MOV.U32 R8, RZ, RZ, R14 ;  /* 0x000000ffff087224 */ /* 0x000fc600078e000e */
[----:B------:R-:W-:Y:S02]  /*6e30*/  SEL R20, R6, R19, !P0 ;  /* 0x0000001306147207 */ /* 0x000fe40004000000 */
[----:B------:R-:W-:-:S07]  /*6e40*/  SEL R19, R19, R6, !P0 ;  /* 0x0000000613137207 */ /* 0x000fce0004000000 */
.L_x_159:
[----:B------:R-:W-:-:S08]  /*6e50*/  NOP ;  /* 0x0000000000007918 */ /* 0x000fd00000000000 */
[----:B------:R-:W0:-:S00]  /*6e60*/  USETMAXREG.DEALLOC.CTAPOOL 0x28 ;  /* 0x00000028000079c8 */ /* 0x000e0000080e0500 */
[----:B0-----:R-:W-:-:S13]  /*6e70*/  ISETP.NE.AND P0, PT, R0, RZ, PT ;  /* 0x000000ff0000720c */ /* 0x001fda0003f05270 */
[----:B------:R-:W-:Y:S05]  /*6e80*/  @P0 EXIT ;  /* 0x000000000000094d */ /* 0x000fea0003800000 */
[----:B------:R-:W-:Y:S01]  /*6e90*/  LOP3.LUT P0, RZ, R9, 0xff, RZ, 0xc0, !PT ;  /* 0x000000ff09ff7812 */ /* 0x000fe2000780c0ff */
[----:B------:R-:W-:Y:S02]  /*6ea0*/  IMAD.MOV.U32 R0, RZ, RZ, 0x1 ;  /* 0x00000001ff007424 */ /* 0x000fe400078e00ff */
[----:B------:R-:W-:-:S10]  /*6eb0*/  IMAD.MOV.U32 R12, RZ, RZ, RZ ;  /* 0x000000ffff0c7224 */ /* 0x000fd400078e00ff */
[----:B------:R-:W-:Y:S05]  /*6ec0*/  @!P0 BRA `(.L_x_162) ;  /* 0x0000000c003c8947 */ /* 0x000fea0003800000 */
[----:B------:R-:W0:Y:S01]  /*6ed0*/  LDC R0, c[0x0][0x28c] ;  /* 0x0000a300ff007b82 */ /* 0x000e220000000800 */
[----:B------:R-:W-:Y:S01]  /*6ee0*/  LOP3.LUT P0, RZ, R3, 0x1f, RZ, 0xc0, !PT ;  /* 0x0000001f03ff7812 */ /* 0x000fe2000780c0ff */
[----:B------:R-:W-:Y:S01]  /*6ef0*/  ULDC UR5, c[0x0][0x658] ;  /* 0x0001960000057ab9 */ /* 0x000fe20000000800 */
[----:B------:R-:W-:Y:S01]  /*6f00*/  UMOV UR6, 0xffffffff ;  /* 0xffffffff00067882 */ /* 0x000fe20000000000 */
[----:B------:R-:W-:Y:S01]  /*6f10*/  BSSY B0, `(.L_x_162) ;  /* 0x00000ca000007945 */ /* 0x000fe20003800000 */
[----:B------:R-:W-:Y:S01]  /*6f20*/  USHF.L.U32 UR6, UR6, UR5, URZ ;  /* 0x0000000506067299 */ /* 0x000fe2000800063f */
[C---:B------:R-:W-:Y:S01]  /*6f30*/  ISETP.NE.AND P2, PT, R4.reuse, RZ, PT ;  /* 0x000000ff0400720c */ /* 0x040fe20003f45270 */
[----:B------:R-:W-:Y:S01]  /*6f40*/  IMAD.MOV.U32 R13, RZ, RZ, 0x1 ;  /* 0x00000001ff0d7424 */ /* 0x000fe200078e00ff */
[----:B------:R-:W-:Y:S01]  /*6f50*/  ISETP.NE.OR P0, PT, R4, RZ, !P0 ;  /* 0x000000ff0400720c */ /* 0x000fe20004705670 */
[----:B------:R-:W-:Y:S01]  /*6f60*/  IMAD.MOV.U32 R12, RZ, RZ, RZ ;  /* 0x000000ffff0c7224 */ /* 0x000fe200078e00ff */
[----:B------:R-:W-:Y:S01]  /*6f70*/  LOP3.LUT R11, R18, 0x2, RZ, 0xfc, !PT ;  /* 0x00000002120b7812 */ /* 0x000fe200078efcff */
[----:B------:R-:W-:Y:S01]  /*6f80*/  ULDC UR4, c[0x0][0x600] ;  /* 0x0001800000047ab9 */ /* 0x000fe20000000800 */
[----:B------:R-:W-:Y:S01]  /*6f90*/  UMOV UR7, 0x1 ;  /* 0x0000000100077882 */ /* 0x000fe20000000000 */
[----:B------:R-:W-:-:S02]  /*6fa0*/  UIADD3 UR18, UR4, -0x1, URZ ;  /* 0xffffffff04127890 */ /* 0x000fc4000fffe03f */
[----:B------:R-:W-:Y:S02]  /*6fb0*/  USHF.L.U32 UR20, UR7, UR5, URZ ;  /* 0x0000000507147299 */ /* 0x000fe4000800063f */
[----:B------:R-:W-:Y:S01]  /*6fc0*/  ULOP3.LUT UR19, URZ, UR6, URZ, 0x33, !UPT ;  /* 0x000000063f137292 */ /* 0x000fe2000f8e333f */
[----:B------:R-:W-:Y:S01]  /*6fd0*/  ULDC.64 UR24, c[0x0][0x198] ;  /* 0x0000660000187ab9 */ /* 0x000fe20000000a00 */
[----:B0-----:R-:W-:-:S05]  /*6fe0*/  VIADD R0, R0, 0x7f ;  /* 0x0000007f00007836 */ /* 0x001fca0000000000 */
[----:B------:R-:W-:-:S04]  /*6ff0*/  SHF.R.S32.HI R3, RZ, 0x1f, R0 ;  /* 0x0000001fff037819 */ /* 0x000fc80000011400 */
[----:B------:R-:W-:Y:S01]  /*7000*/  LEA.HI R3, R3, R0, RZ, 0x7 ;  /* 0x0000000003037211 */ /* 0x000fe200078f38ff */
[----:B------:R-:W-:-:S03]  /*7010*/  IMAD.MOV.U32 R0, RZ, RZ, 0x1 ;  /* 0x00000001ff007424 */ /* 0x000fc600078e00ff */
[----:B------:R-:W-:-:S05]  /*7020*/  SHF.R.S32.HI R3, RZ, 0x7, R3 ;  /* 0x00000007ff037819 */ /* 0x000fca0000011403 */
[----:B------:R-:W-:-:S07]  /*7030*/  VIADD R10, R3, 0x1 ;  /* 0x00000001030a7836 */ /* 0x000fce0000000000 */
.L_x_174:
[----:B------:R-:W-:-:S03]  /*7040*/  UMOV UR4, 0xffffffff ;  /* 0xffffffff00047882 */ /* 0x000fc60000000000 */
[----:B------:R-:W-:Y:S05]  /*7050*/  BRA.DIV UR4, `(.L_x_163) ;  /* 0x0000000e04a07947 */ /* 0x000fea000b800000 */
[----:B------:R-:W-:-:S13]  /*7060*/  ELECT P6, URZ, PT ;  /* 0x00000000003f782f */ /* 0x000fda00038c0000 */
.L_x_184:
[----:B------:R-:W-:Y:S04]  /*7070*/  BSSY B1, `(.L_x_164) ;  /* 0x0000042000017945 */ /* 0x000fe80003800000 */
[----:B------:R-:W-:Y:S05]  /*7080*/  @!P6 BRA `(.L_x_165) ;  /* 0x000000040000e947 */ /* 0x000fea0003800000 */
[----:B------:R-:W0:Y:S02]  /*7090*/  LDC R4, c[0x0][0x28c] ;  /* 0x0000a300ff047b82 */ /* 0x000e240000000800 */
[----:B0-----:R-:W-:-:S13]  /*70a0*/  ISETP.GE.AND P1, PT, R4, 0x1, PT ;  /* 0x000000010400780c */ /* 0x001fda0003f26270 */
[----:B------:R-:W-:Y:S05]  /*70b0*/  @!P1 BRA `(.L_x_165) ;  /* 0x0000000000f49947 */ /* 0x000fea0003800000 */
[----:B------:R-:W-:Y:S02]  /*70c0*/  IMAD.SHL.U32 R19, R19, 0x80, RZ ;  /* 0x0000008013137824 */ /* 0x000fe400078e00ff */
[----:B------:R-:W-:Y:S02]  /*70d0*/  IMAD.SHL.U32 R20, R20, 0x80, RZ ;  /* 0x0000008014147824 */ /* 0x000fe400078e00ff */
[----:B------:R-:W-:Y:S02]  /*70e0*/  IMAD.MOV.U32 R21, RZ, RZ, RZ ;  /* 0x000000ffff157224 */ /* 0x000fe400078e00ff */
[----:B------:R-:W-:Y:S02]  /*70f0*/  IMAD.MOV.U32 R4, RZ, RZ, R10 ;  /* 0x000000ffff047224 */ /* 0x000fe400078e000a */
[----:B------:R-:W-:Y:S02]  /*7100*/  IMAD.MOV.U32 R5, RZ, RZ, R0 ;  /* 0x000000ffff057224 */ /* 0x000fe400078e0000 */
[----:B------:R-:W-:-:S02]  /*7110*/  IMAD.MOV.U32 R6, RZ, RZ, R12 ;  /* 0x000000ffff067224 */ /* 0x000fc400078e000c */
[----:B------:R-:W-:Y:S02]  /*7120*/  VIADD R22, R19, 0x40 ;  /* 0x0000004013167836 */ /* 0x000fe40000000000 */
[----:B------:R-:W-:-:S07]  /*7130*/  VIADD R23, R20, 0x40 ;  /* 0x0000004014177836 */ /* 0x000fce0000000000 */
.L_x_169:
[----:B------:R-:W0:Y:S01]  /*7140*/  S2R R14, SR_CgaCtaId ;  /* 0x00000000000e7919 */ /* 0x000e220000008800 */
[----:B------:R-:W-:Y:S01]  /*7150*/  MOV R7, 0x400 ;  /* 0x0000040000077802 */ /* 0x000fe20000000f00 */
[----:B------:R-:W1:Y:S03]  /*7160*/  @!P2 LDC R9, c[0x0][0x500] ;  /* 0x00014000ff09ab82 */ /* 0x000e660000000800 */
[----:B0-----:R-:W-:Y:S02]  /*7170*/  LEA R15, R14, R7, 0x18 ;  /* 0x000000070e0f7211 */ /* 0x001fe400078ec0ff */
[----:B------:R-:W-:-:S03]  /*7180*/  SHF.L.U32 R7, R5, 0x1f, RZ ;  /* 0x0000001f05077819 */ /* 0x000fc600000006ff */
[----:B------:R-:W-:-:S04]  /*7190*/  IMAD R14, R6, 0x8, R15 ;  /* 0x00000008060e7824 */ /* 0x000fc800078e020f */
[----:B------:R-:W0:Y:S02]  /*71a0*/  SYNCS.PHASECHK.TRANS64.TRYWAIT P1, [R14+URZ+0x18], R7 ;  /* 0x000018070e0075a7 */ /* 0x000e24000802017f */
[----:B01----:R-:W-:Y:S05]  /*71b0*/  @!P1 BRA `(.L_x_166) ;  /* 0x0000000c00689947 */ /* 0x003fea0003800000 */
.L_x_185:
[----:B0-----:R-:W-:Y:S01]  /*71c0*/  PRMT R7, R11, 0x9910, RZ ;  /* 0x000099100b077816 */ /* 0x001fe200000000ff */
[----:B------:R0:W-:Y:S03]  /*71d0*/  @!P2 SYNCS.ARRIVE.TRANS64 RZ, [R14+URZ], R9 ;  /* 0x000000090effa9a7 */ /* 0x0001e6000800003f */
[----:B------:R-:W-:-:S13]  /*71e0*/  ISETP.NE.AND P1, PT, R7, 0x2, PT ;  /* 0x000000020700780c */ /* 0x000fda0003f25270 */
[----:B0-----:R-:W-:Y:S05]  /*71f0*/  @P1 BRA `(.L_x_167) ;  /* 0x0000000000041947 */ /* 0x001fea0003800000 */
[----:B------:R-:W-:Y:S01]  /*7200*/  BPT.TRAP 0x1 ;  /* 0x000000040000795c */ /* 0x000fe20000300000 */
.L_x_167:
[----:B------:R-:W-:Y:S05]  /*7210*/  @P0 BRA `(.L_x_168) ;  /* 0x0000000000040947 */ /* 0x000fea0003800000 */
[----:B------:R-:W-:Y:S01]  /*7220*/  BPT.TRAP 0x1 ;  /* 0x000000040000795c */ /* 0x000fe20000300000 */
.L_x_168:
[----:B------:R-:W-:Y:S01]  /*7230*/  IMAD R15, R6, 0x8000, R15 ;  /* 0x00008000060f7824 */ /* 0x000fe200078e020f */
[----:B------:R-:W-:Y:S01]  /*7240*/  R2UR UR10, R19 ;  /* 0x00000000130a72ca */ /* 0x000fe200000e0000 */
[----:B------:R-:W-:Y:S01]  /*7250*/  UIADD3 UR4, UP0, UR24, 0xf0, URZ ;  /* 0x000000f018047890 */ /* 0x000fe2000ff1e03f */
[----:B------:R-:W-:Y:S01]  /*7260*/  R2UR UR9, R14 ;  /* 0x000000000e0972ca */ /* 0x000fe200000e0000 */
[----:B------:R-:W-:Y:S01]  /*7270*/  VIADD R4, R4, 0xffffffff ;  /* 0xffffffff04047836 */ /* 0x000fe20000000000 */
[----:B------:R-:W-:Y:S01]  /*7280*/  R2UR UR13, R15 ;  /* 0x000000000f0d72ca */ /* 0x000fe200000e0000 */
[----:B------:R-:W-:Y:S01]  /*7290*/  UIADD3.X UR5, URZ, UR25, URZ, UP0, !UPT ;  /* 0x000000193f057290 */ /* 0x000fe200087fe43f */
[----:B------:R-:W-:Y:S01]  /*72a0*/  R2UR UR11, R21 ;  /* 0x00000000150b72ca */ /* 0x000fe200000e0000 */
[----:B------:R-:W-:Y:S01]  /*72b0*/  UIADD3 UR6, UP1, UR24, 0x1f0, URZ ;  /* 0x000001f018067890 */ /* 0x000fe2000ff3e03f */
[----:B------:R-:W-:Y:S01]  /*72c0*/  R2UR UR12, R8 ;  /* 0x00000000080c72ca */ /* 0x000fe200000e0000 */
[----:B------:R-:W-:Y:S01]  /*72d0*/  UMOV UR14, 0x0 ;  /* 0x00000000000e7882 */ /* 0x000fe20000000000 */
[----:B------:R-:W-:Y:S01]  /*72e0*/  R2UR UR21, R22 ;  /* 0x00000000161572ca */ /* 0x000fe200000e0000 */
[----:B------:R-:W-:Y:S01]  /*72f0*/  UIADD3.X UR7, URZ, UR25, URZ, UP1, !UPT ;  /* 0x000000193f077290 */ /* 0x000fe20008ffe43f */
[----:B------:R-:W-:Y:S01]  /*7300*/  R2UR UR22, R20 ;  /* 0x00000000141672ca */ /* 0x000fe200000e0000 */
[----:B------:R-:W-:Y:S01]  /*7310*/  UMOV UR15, 0x10000000 ;  /* 0x10000000000f7882 */ /* 0x000fe20000000000 */
[----:B------:R-:W-:Y:S01]  /*7320*/  R2UR UR23, R23 ;  /* 0x00000000171772ca */ /* 0x000fe200000e0000 */
[----:B------:R-:W-:Y:S01]  /*7330*/  VIADD R6, R6, 0x1 ;  /* 0x0000000106067836 */ /* 0x000fe20000000000 */
[----:B------:R-:W-:Y:S01]  /*7340*/  ISETP.GT.AND P3, PT, R4, 0x1, PT ;  /* 0x000000010400780c */ /* 0x000fe20003f64270 */
[----:B------:R-:W-:Y:S01]  /*7350*/  UIADD3 UR8, UR13, 0x100, URZ ;  /* 0x000001000d087890 */ /* 0x000fe2000fffe03f */
[----:B------:R-:W-:Y:S01]  /*7360*/  VIADD R21, R21, 0x80 ;  /* 0x0000008015157836 */ /* 0x000fe20000000000 */
[----:B------:R-:W-:Y:S01]  /*7370*/  UIADD3 UR16, UR13, 0x4100, URZ ;  /* 0x000041000d107890 */ /* 0x000fe2000fffe03f */
[----:B------:R-:W-:Y:S01]  /*7380*/  ISETP.NE.AND P1, PT, R6, 0x3, PT ;  /* 0x000000030600780c */ /* 0x000fe20003f25270 */
[----:B------:R-:W-:-:S02]  /*7390*/  UIADD3 UR17, UR13, 0x18100, URZ ;  /* 0x000181000d117890 */ /* 0x000fc4000fffe03f */
[----:B------:R-:W-:Y:S01]  /*73a0*/  UIADD3 UR13, UR13, 0x1c100, URZ ;  /* 0x0001c1000d0d7890 */ /* 0x000fe2000fffe03f */
[----:B------:R-:W-:Y:S02]  /*73b0*/  SEL R14, RZ, 0x1, P1 ;  /* 0x00000001ff0e7807 */ /* 0x000fe40000800000 */
[----:B------:R0:W-:Y:S01]  /*73c0*/  UTMALDG.3D [UR8], [UR4], desc[UR14] ;  /* 0x00000e08040075b4 */ /* 0x0001e20008011000 */
[----:B------:R-:W-:Y:S02]  /*73d0*/  SEL R6, R6, RZ, P1 ;  /* 0x000000ff06067207 */ /* 0x000fe40000800000 */
[----:B------:R-:W-:Y:S01]  /*73e0*/  LOP3.LUT R5, R5, R14, RZ, 0x3c, !PT ;  /* 0x0000000e05057212 */ /* 0x000fe200078e3cff */
[----:B0-----:R-:W-:Y:S01]  /*73f0*/  UMOV UR8, UR16 ;  /* 0x0000001000087c82 */ /* 0x001fe20008000000 */
[----:B------:R-:W-:Y:S02]  /*7400*/  UMOV UR10, UR21 ;  /* 0x00000015000a7c82 */ /* 0x000fe40008000000 */
[----:B------:R0:W-:Y:S02]  /*7410*/  UTMALDG.3D [UR8], [UR4], desc[UR14] ;  /* 0x00000e08040075b4 */ /* 0x0001e40008011000 */
[----:B0-----:R-:W-:Y:S01]  /*7420*/  UMOV UR8, UR17 ;  /* 0x0000001100087c82 */ /* 0x001fe20008000000 */
[----:B------:R-:W-:-:S02]  /*7430*/  UMOV UR10, UR22 ;  /* 0x00000016000a7c82 */ /* 0x000fc40008000000 */
[----:B------:R0:W-:Y:S02]  /*7440*/  UTMALDG.3D [UR8], [UR6], desc[UR14] ;  /* 0x00000e08060075b4 */ /* 0x0001e40008011000 */
[----:B0-----:R-:W-:Y:S01]  /*7450*/  UMOV UR8, UR13 ;  /* 0x0000000d00087c82 */ /* 0x001fe20008000000 */
[----:B------:R-:W-:Y:S02]  /*7460*/  UMOV UR10, UR23 ;  /* 0x00000017000a7c82 */ /* 0x000fe40008000000 */
[----:B------:R0:W-:Y:S02]  /*7470*/  UTMALDG.3D [UR8], [UR6], desc[UR14] ;  /* 0x00000e08060075b4 */ /* 0x0001e40008011000 */
[----:B0-----:R-:W-:Y:S05]  /*7480*/  @P3 BRA `(.L_x_169) ;  /* 0xfffffffc002c3947 */ /* 0x001fea000383ffff */
.L_x_165:
[----:B------:R-:W-:Y:S05]  /*7490*/  BSYNC B1 ;  /* 0x0000000000017941 */ /* 0x000fea0003800000 */
.L_x_164:
[----:B------:R-:W-:Y:S01]  /*74a0*/  LOP3.LUT P3, RZ, R13, 0xff, RZ, 0xc0, !PT ;  /* 0x000000ff0dff7812 */ /* 0x000fe2000786c0ff */
[----:B------:R-:W-:Y:S01]  /*74b0*/  IMAD.IADD R12, R3, 0x1, R12 ;  /* 0x00000001030c7824 */ /* 0x000fe200078e020c */
[----:B------:R-:W-:Y:S01]  /*74c0*/  IADD3 R16, P4, R16, UR36, RZ ;  /* 0x0000002410107c10 */ /* 0x000fe2000ff9e0ff */
[----:B------:R-:W-:Y:S01]  /*74d0*/  ULDC.64 UR4, c[0x0][0x650] ;  /* 0x0001940000047ab9 */ /* 0x000fe20000000a00 */
[----:B------:R-:W-:Y:S01]  /*74e0*/  BSSY B1, `(.L_x_170) ;  /* 0x000006a000017945 */ /* 0x000fe20003800000 */
[----:B------:R-:W-:Y:S01]  /*74f0*/  IMAD.MOV.U32 R19, RZ, RZ, -0x1 ;  /* 0xffffffffff137424 */ /* 0x000fe200078e00ff */
[----:B------:R-:W-:Y:S01]  /*7500*/  ISETP.GT.U32.AND P1, PT, R12, 0x2, PT ;  /* 0x000000020c00780c */ /* 0x000fe20003f24070 */
[----:B------:R-:W-:Y:S01]  /*7510*/  IMAD.MOV.U32 R20, RZ, RZ, -0x1 ;  /* 0xffffffffff147424 */ /* 0x000fe200078e00ff */
[----:B------:R-:W-:Y:S01]  /*7520*/  IADD3.X R17, R17, UR42, RZ, P4, !PT ;  /* 0x0000002a11117c10 */ /* 0x000fe2000a7fe4ff */
[----:B------:R-:W-:Y:S01]  /*7530*/  IMAD.MOV.U32 R8, RZ, RZ, -0x1 ;  /* 0xffffffffff087424 */ /* 0x000fe200078e00ff */
[----:B------:R-:W-:-:S02]  /*7540*/  ISETP.LT.U32.AND P1, PT, R3, 0x3, P1 ;  /* 0x000000030300780c */ /* 0x000fc40000f21070 */
[----:B------:R-:W-:Y:S01]  /*7550*/  PRMT R13, RZ, 0x7610, R13 ;  /* 0x00007610ff0d7816 */ /* 0x000fe2000000000d */
[----:B------:R-:W0:Y:S01]  /*7560*/  @P3 S2R R5, SR_CgaCtaId ;  /* 0x0000000000053919 */ /* 0x000e220000008800 */
[----:B------:R-:W-:-:S04]  /*7570*/  @P3 MOV R4, 0x400 ;  /* 0x0000040000043802 */ /* 0x000fc80000000f00 */
[----:B0-----:R-:W-:Y:S01]  /*7580*/  @P3 LEA R6, R5, R4, 0x18 ;  /* 0x0000000405063211 */ /* 0x001fe200078ec0ff */
[----:B------:R-:W-:-:S03]  /*7590*/  IMAD.WIDE.U32 R4, R12, -0x55555555, RZ ;  /* 0xaaaaaaab0c047825 */ /* 0x000fc600078e00ff */
[----:B------:R0:W-:Y:S01]  /*75a0*/  @P3 SYNCS.ARRIVE.TRANS64.A1T0 RZ, [R6+URZ+0x48], RZ ;  /* 0x000048ff06ff39a7 */ /* 0x0001e2000810003f */
[----:B------:R-:W-:Y:S02]  /*75b0*/  ISETP.GE.U32.AND P3, PT, R3, 0x3, PT ;  /* 0x000000030300780c */ /* 0x000fe40003f66070 */
[----:B------:R-:W-:Y:S02]  /*75c0*/  SHF.R.U32.HI R7, RZ, 0x1, R5 ;  /* 0x00000001ff077819 */ /* 0x000fe40000011605 */
[----:B------:R-:W-:Y:S02]  /*75d0*/  SEL R5, RZ, 0x1, !P1 ;  /* 0x00000001ff057807 */ /* 0x000fe40004800000 */
[----:B------:R-:W-:Y:S01]  /*75e0*/  ISETP.GE.U32.AND P1, PT, R16, UR4, PT ;  /* 0x0000000410007c0c */ /* 0x000fe2000bf26070 */
[----:B------:R-:W-:Y:S01]  /*75f0*/  IMAD R12, R7, -0x3, R12 ;  /* 0xfffffffd070c7824 */ /* 0x000fe200078e020c */
[----:B------:R-:W-:Y:S02]  /*7600*/  LOP3.LUT R0, R0, R5, RZ, 0x3c, !PT ;  /* 0x0000000500007212 */ /* 0x000fe400078e3cff */
[----:B------:R-:W-:-:S02]  /*7610*/  ISETP.GE.U32.AND.EX P1, PT, R17, UR5, PT, P1 ;  /* 0x0000000511007c0c */ /* 0x000fc4000bf26110 */
[----:B------:R-:W-:Y:S02]  /*7620*/  PRMT R4, RZ, 0x7610, R4 ;  /* 0x00007610ff047816 */ /* 0x000fe40000000004 */
[----:B------:R-:W-:-:S09]  /*7630*/  @P3 LOP3.LUT R0, R0, 0x1, R7, 0x78, !PT ;  /* 0x0000000100003812 */ /* 0x000fd200078e7807 */
[----:B0-----:R-:W-:Y:S05]  /*7640*/  @P1 BRA `(.L_x_171) ;  /* 0x00000004004c1947 */ /* 0x001fea0003800000 */
[----:B------:R-:W-:Y:S01]  /*7650*/  ULDC.64 UR4, c[0x0][0x628] ;  /* 0x00018a0000047ab9 */ /* 0x000fe20000000a00 */
[----:B------:R-:W0:Y:S01]  /*7660*/  S2R R15, SR_CTAID.X ;  /* 0x00000000000f7919 */ /* 0x000e220000002500 */
[----:B------:R-:W-:Y:S01]  /*7670*/  ISETP.NE.U32.AND P1, PT, RZ, UR4, PT ;  /* 0x00000004ff007c0c */ /* 0x000fe2000bf25070 */
[----:B------:R-:W-:Y:S01]  /*7680*/  ULDC UR7, c[0x0][0x630] ;  /* 0x00018c0000077ab9 */ /* 0x000fe20000000800 */
[----:B------:R-:W-:Y:S01]  /*7690*/  IMAD.MOV.U32 R4, RZ, RZ, R16 ;  /* 0x000000ffff047224 */ /* 0x000fe200078e0010 */
[----:B------:R-:W1:Y:S01]  /*76a0*/  S2R R14, SR_CTAID.Y ;  /* 0x00000000000e7919 */ /* 0x000e620000002600 */
[----:B------:R-:W-:Y:S01]  /*76b0*/  ISETP.NE.AND.EX P1, PT, RZ, UR5, PT, P1 ;  /* 0x00000005ff007c0c */ /* 0x000fe2000bf25310 */
[----:B------:R-:W-:-:S12]  /*76c0*/  IMAD.MOV.U32 R5, RZ, RZ, R17 ;  /* 0x000000ffff057224 */ /* 0x000fd800078e0011 */
[----:B------:R-:W-:Y:S05]  /*76d0*/  @!P1 BRA `(.L_x_172) ;  /* 0x0000000000289947 */ /* 0x000fea0003800000 */
[----:B------:R-:W-:Y:S02]  /*76e0*/  ULDC UR6, c[0x0][0x634] ;  /* 0x00018d0000067ab9 */ /* 0x000fe40000000800 */
[----:B------:R-:W-:-:S05]  /*76f0*/  IADD3 R9, P1, R16, UR6, RZ ;  /* 0x0000000610097c10 */ /* 0x000fca000ff3e0ff */
[----:B------:R-:W-:-:S04]  /*7700*/  IMAD.X R19, RZ, RZ, R17, P1 ;  /* 0x000000ffff137224 */ /* 0x000fc800008e0611 */
[----:B------:R-:W-:-:S04]  /*7710*/  IMAD.WIDE.U32 R6, R19, UR4, RZ ;  /* 0x0000000413067c25 */ /* 0x000fc8000f8e00ff */
[----:B------:R-:W-:-:S04]  /*7720*/  IMAD.WIDE.U32 R6, P1, R9, UR5, R6 ;  /* 0x0000000509067c25 */ /* 0x000fc8000f820006 */
[----:B------:R-:W-:-:S04]  /*7730*/  IMAD.WIDE.U32 R8, R9, UR4, RZ ;  /* 0x0000000409087c25 */ /* 0x000fc8000f8e00ff */
[----:B------:R-:W-:Y:S01]  /*7740*/  IMAD.X R5, RZ, RZ, RZ, P1 ;  /* 0x000000ffff057224 */ /* 0x000fe200008e06ff */
[----:B------:R-:W-:Y:S01]  /*7750*/  IADD3 RZ, P1, R9, R6, RZ ;  /* 0x0000000609ff7210 */ /* 0x000fe20007f3e0ff */
[----:B------:R-:W-:-:S04]  /*7760*/  IMAD.MOV.U32 R4, RZ, RZ, R7 ;  /* 0x000000ffff047224 */ /* 0x000fc800078e0007 */
[----:B------:R-:W-:-:S08]  /*7770*/  IMAD.WIDE.U32.X R4, R19, UR5, R4, P1 ;  /* 0x0000000513047c25 */ /* 0x000fd000088e0404 */
.L_x_172:
[--C-:B------:R-:W-:Y:S01]  /*7780*/  SHF.R.U64 R8, R4, UR7, R5.reuse ;  /* 0x0000000704087c19 */ /* 0x100fe20008001205 */
[----:B------:R-:W-:Y:S01]  /*7790*/  ULDC.64 UR4, c[0x0][0x620] ;  /* 0x0001880000047ab9 */ /* 0x000fe20000000a00 */
[----:B------:R-:W-:Y:S01]  /*77a0*/  SHF.R.U32.HI R4, RZ, UR7, R5 ;  /* 0x00000007ff047c19 */ /* 0x000fe20008011605 */
[----:B------:R-:W2:Y:S01]  /*77b0*/  LDC R24, c[0x0][0x144] ;  /* 0x00005100ff187b82 */ /* 0x000ea20000000800 */
[----:B------:R-:W-:Y:S01]  /*77c0*/  IADD3 R7, P1, RZ, -R8, RZ ;  /* 0x80000008ff077210 */ /* 0x000fe20007f3e0ff */
[----:B------:R-:W-:Y:S01]  /*77d0*/  ULDC.64 UR8, c[0x0][0x640] ;  /* 0x0001900000087ab9 */ /* 0x000fe20000000a00 */
[----:B0-----:R-:W-:Y:S01]  /*77e0*/  I2FP.F32.U32 R9, R15 ;  /* 0x0000000f00097245 */ /* 0x001fe20000201000 */
[----:B------:R-:W-:Y:S02]  /*77f0*/  ULDC UR6, c[0x0][0x608] ;  /* 0x0001820000067ab9 */ /* 0x000fe40000000800 */
[----:B------:R-:W-:Y:S01]  /*7800*/  IMAD.X R4, RZ, RZ, ~R4, P1 ;  /* 0x000000ffff047224 */ /* 0x000fe200008e0e04 */
[----:B------:R-:W-:Y:S01]  /*7810*/  ISETP.NE.U32.AND P1, PT, RZ, UR8, PT ;  /* 0x00000008ff007c0c */ /* 0x000fe2000bf25070 */
[----:B------:R-:W0:Y:S02]  /*7820*/  LDC R21, c[0x0][0x148] ;  /* 0x00005200ff157b82 */ /* 0x000e240000000800 */
[----:B------:R-:W-:Y:S01]  /*7830*/  IMAD R6, R4, UR4, RZ ;  /* 0x0000000404067c24 */ /* 0x000fe2000f8e02ff */
[----:B------:R-:W-:Y:S01]  /*7840*/  ISETP.NE.AND.EX P1, PT, RZ, UR9, PT, P1 ;  /* 0x00000009ff007c0c */ /* 0x000fe2000bf25310 */
[----:B------:R-:W-:Y:S01]  /*7850*/  IMAD.WIDE.U32 R4, R7, UR4, R16 ;  /* 0x0000000407047c25 */ /* 0x000fe2000f8e0010 */
[----:B------:R-:W-:-:S03]  /*7860*/  ULDC UR4, c[0x0][0x150] ;  /* 0x0000540000047ab9 */ /* 0x000fc60000000800 */
[----:B------:R-:W-:Y:S02]  /*7870*/  IMAD R7, R7, UR5, R6 ;  /* 0x0000000507077c24 */ /* 0x000fe4000f8e0206 */
[----:B------:R-:W-:Y:S01]  /*7880*/  FMUL R6, R9, UR4 ;  /* 0x0000000409067c20 */ /* 0x000fe20008400000 */
[----:B------:R-:W-:Y:S01]  /*7890*/  ULDC UR4, c[0x0][0x618] ;  /* 0x0001860000047ab9 */ /* 0x000fe20000000800 */
[----:B------:R-:W-:Y:S01]  /*78a0*/  ULDC UR5, c[0x0][0x154] ;  /* 0x0000550000057ab9 */ /* 0x000fe20000000800 */
[----:B------:R-:W-:-:S03]  /*78b0*/  IMAD.IADD R5, R5, 0x1, R7 ;  /* 0x0000000105057824 */ /* 0x000fc600078e0207 */
[----:B------:R-:W3:Y:S02]  /*78c0*/  F2I.U32.TRUNC.NTZ R6, R6 ;  /* 0x0000000600067305 */ /* 0x000ee4000020f000 */
[----:B------:R-:W-:Y:S02]  /*78d0*/  SHF.R.U64 R9, R4, UR4, R5 ;  /* 0x0000000404097c19 */ /* 0x000fe40008001205 */
[----:B-1----:R-:W-:-:S05]  /*78e0*/  I2FP.F32.U32 R4, R14 ;  /* 0x0000000e00047245 */ /* 0x002fca0000201000 */
[----:B------:R-:W-:Y:S01]  /*78f0*/  FMUL R22, R4, UR5 ;  /* 0x0000000504167c20 */ /* 0x000fe20008400000 */
[----:B------:R-:W-:Y:S01]  /*7900*/  SHF.R.U32.HI R4, RZ, UR4, R5 ;  /* 0x00000004ff047c19 */ /* 0x000fe20008011605 */
[----:B------:R-:W-:-:S03]  /*7910*/  ULDC UR4, c[0x0][0x658] ;  /* 0x0001960000047ab9 */ /* 0x000fc60000000800 */
[--C-:B------:R-:W-:Y:S01]  /*7920*/  SHF.R.U64 R20, R9, UR6, R4.reuse ;  /* 0x0000000609147c19 */ /* 0x100fe20008001204 */
[----:B------:R-:W1:Y:S01]  /*7930*/  F2I.U32.TRUNC.NTZ R22, R22 ;  /* 0x0000001600167305 */ /* 0x000e62000020f000 */
[----:B------:R-:W-:Y:S01]  /*7940*/  SHF.R.U32.HI R5, RZ, UR6, R4 ;  /* 0x00000006ff057c19 */ /* 0x000fe20008011604 */
[----:B---3--:R-:W-:-:S03]  /*7950*/  IMAD.MOV R6, RZ, RZ, -R6 ;  /* 0x000000ffff067224 */ /* 0x008fc600078e0a06 */
[----:B------:R-:W-:Y:S01]  /*7960*/  SHF.R.U64 R19, R20, UR4, R5 ;  /* 0x0000000414137c19 */ /* 0x000fe20008001205 */
[----:B--2---:R-:W-:Y:S01]  /*7970*/  IMAD R15, R24, R6, R15 ;  /* 0x00000006180f7224 */ /* 0x004fe200078e020f */
[----:B------:R-:W-:-:S03]  /*7980*/  SHF.R.U32.HI R23, RZ, UR4, R5 ;  /* 0x00000004ff177c19 */ /* 0x000fc60008011605 */
[----:B------:R-:W-:Y:S02]  /*7990*/  IMAD.MOV.U32 R4, RZ, RZ, R19 ;  /* 0x000000ffff047224 */ /* 0x000fe400078e0013 */
[----:B------:R-:W-:Y:S01]  /*79a0*/  IMAD.MOV.U32 R5, RZ, RZ, R23 ;  /* 0x000000ffff057224 */ /* 0x000fe200078e0017 */
[----:B-1----:R-:W-:Y:S06]  /*79b0*/  @!P1 BRA `(.L_x_173) ;  /* 0x0000000000289947 */ /* 0x002fec0003800000 */
[----:B------:R-:W-:Y:S02]  /*79c0*/  ULDC UR4, c[0x0][0x64c] ;  /* 0x0001930000047ab9 */ /* 0x000fe40000000800 */
[----:B------:R-:W-:-:S05]  /*79d0*/  IADD3 R5, P1, R19, UR4, RZ ;  /* 0x0000000413057c10 */ /* 0x000fca000ff3e0ff */
[----:B------:R-:W-:-:S04]  /*79e0*/  IMAD.X R23, RZ, RZ, R23, P1 ;  /* 0x000000ffff177224 */ /* 0x000fc800008e0617 */
[----:B------:R-:W-:-:S04]  /*79f0*/  IMAD.WIDE.U32 R6, R23, UR8, RZ ;  /* 0x0000000817067c25 */ /* 0x000fc8000f8e00ff */
[----:B------:R-:W-:-:S04]  /*7a00*/  IMAD.WIDE.U32 R6, P1, R5, UR9, R6 ;  /* 0x0000000905067c25 */ /* 0x000fc8000f820006 */
[----:B------:R-:W-:-:S04]  /*7a10*/  IMAD.WIDE.U32 R4, R5, UR8, RZ ;  /* 0x0000000805047c25 */ /* 0x000fc8000f8e00ff */
[----:B------:R-:W-:Y:S01]  /*7a20*/  IMAD.MOV.U32 R4, RZ, RZ, R7 ;  /* 0x000000ffff047224 */ /* 0x000fe200078e0007 */
[----:B------:R-:W-:Y:S01]  /*7a30*/  IADD3 RZ, P3, R5, R6, RZ ;  /* 0x0000000605ff7210 */ /* 0x000fe20007f7e0ff */
[----:B------:R-:W-:-:S04]  /*7a40*/  IMAD.X R5, RZ, RZ, RZ, P1 ;  /* 0x000000ffff057224 */ /* 0x000fc800008e06ff */
[----:B------:R-:W-:-:S08]  /*7a50*/  IMAD.WIDE.U32.X R4, R23, UR9, R4, P3 ;  /* 0x0000000917047c25 */ /* 0x000fd000098e0404 */
.L_x_173:
[----:B------:R-:W-:Y:S01]  /*7a60*/  ISETP.NE.AND P1, PT, R2, 0x1, PT ;  /* 0x000000010200780c */ /* 0x000fe20003f25270 */
[----:B------:R-:W-:Y:S01]  /*7a70*/  ULDC UR4, c[0x0][0x648] ;  /* 0x0001920000047ab9 */ /* 0x000fe20000000800 */
[----:B------:R-:W-:Y:S01]  /*7a80*/  LOP3.LUT R20, R20, UR19, RZ, 0xc0, !PT ;  /* 0x0000001314147c12 */ /* 0x000fe2000f8ec0ff */
[----:B------:R-:W-:Y:S01]  /*7a90*/  IMAD.MOV R22, RZ, RZ, -R22 ;  /* 0x000000ffff167224 */ /* 0x000fe200078e0a16 */
[----:B------:R-:W-:Y:S01]  /*7aa0*/  SHF.R.U64 R5, R4, UR4, R5 ;  /* 0x0000000404057c19 */ /* 0x000fe20008001205 */
[----:B------:R-:W-:Y:S01]  /*7ab0*/  ULDC UR4, c[0x0][0x638] ;  /* 0x00018e0000047ab9 */ /* 0x000fe20000000800 */
[----:B------:R-:W-:Y:S01]  /*7ac0*/  LOP3.LUT R6, R9, UR18, RZ, 0xc0, !PT ;  /* 0x0000001209067c12 */ /* 0x000fe2000f8ec0ff */
[----:B------:R-:W-:Y:S02]  /*7ad0*/  ULDC UR5, c[0x0][0x610] ;  /* 0x0001840000057ab9 */ /* 0x000fe40000000800 */
[----:B------:R-:W-:Y:S02]  /*7ae0*/  IMAD.MOV R4, RZ, RZ, -R5 ;  /* 0x000000ffff047224 */ /* 0x000fe400078e0a05 */
[----:B------:R-:W-:-:S02]  /*7af0*/  IMAD R20, R5, UR20, R20 ;  /* 0x0000001405147c24 */ /* 0x000fc4000f8e0214 */
[----:B0-----:R-:W-:Y:S02]  /*7b00*/  @P1 IMAD R15, R21, R22, R14 ;  /* 0x00000016150f1224 */ /* 0x001fe400078e020e */
[----:B------:R-:W-:Y:S01]  /*7b10*/  IMAD R19, R4, UR4, R19 ;  /* 0x0000000404137c24 */ /* 0x000fe2000f8e0213 */
[----:B------:R-:W-:Y:S01]  /*7b20*/  ULDC UR4, c[0x0][0x600] ;  /* 0x0001800000047ab9 */ /* 0x000fe20000000800 */
[----:B------:R-:W-:Y:S02]  /*7b30*/  IMAD R15, R20, UR5, R15 ;  /* 0x00000005140f7c24 */ /* 0x000fe4000f8e020f */
[----:B------:R-:W-:Y:S02]  /*7b40*/  IMAD R6, R19, UR4, R6 ;  /* 0x0000000413067c24 */ /* 0x000fe4000f8e0206 */
[----:B------:R-:W-:-:S03]  /*7b50*/  IMAD.MOV.U32 R4, RZ, RZ, 0x1 ;  /* 0x00000001ff047424 */ /* 0x000fc600078e00ff */
[----:B------:R-:W-:Y:S02]  /*7b60*/  SEL R20, R6, R15, !P1 ;  /* 0x0000000f06147207 */ /* 0x000fe40004800000 */
[----:B------:R-:W-:-:S07]  /*7b70*/  SEL R19, R15, R6, !P1 ;  /* 0x000000060f137207 */ /* 0x000fce0004800000 */
.L_x_171:
[----:B------:R-:W-:Y:S05]  /*7b80*/  BSYNC B1 ;  /* 0x0000000000017941 */ /* 0x000fea0003800000 */
.L_x_170:
[----:B------:R-:W-:-:S13]  /*7b90*/  LOP3.LUT P1, RZ, R4, 0xff, RZ, 0xc0, !PT ;  /* 0x000000ff04ff7812 */ /* 0x000fda000782c0ff */
[----:B------:R-:W-:Y:S05]  /*7ba0*/  @P1 BRA `(.L_x_174) ;  /* 0xfffffff400241947 */ /* 0x000fea000383ffff */
[----:B------:R-:W-:Y:S05]  /*7bb0*/  BSYNC B0 ;  /* 0x0000000000007941 */ /* 0x000fea0003800000 */
.L_x_162:
[----:B------:R-:W-:-:S03]  /*7bc0*/  UMOV UR4, 0xffffffff ;  /* 0xffffffff00047882 */ /* 0x000fc60000000000 */
[----:B------:R-:W-:Y:S05]  /*7bd0*/  BRA.DIV UR4, `(.L_x_175) ;  /* 0x0000000204f47947 */ /* 0x000fea000b800000 */
[----:B------:R-:W-:-:S13]  /*7be0*/  ELECT P6, URZ, PT ;  /* 0x00000000003f782f */ /* 0x000fda00038c0000 */
.L_x_188:
[----:B------:R-:W-:Y:S04]  /*7bf0*/  BSSY B0, `(.L_x_176) ;  /* 0x0000022000007945 */ /* 0x000fe80003800000 */
[----:B------:R-:W-:Y:S05]  /*7c00*/  @!P6 BRA `(.L_x_177) ;  /* 0x000000000080e947 */ /* 0x000fea0003800000 */
[----:B------:R-:W-:-:S04]  /*7c10*/  LOP3.LUT R18, R18, 0x2, RZ, 0xfc, !PT ;  /* 0x0000000212127812 */ /* 0x000fc800078efcff */
[----:B------:R-:W-:-:S13]  /*7c20*/  ISETP.NE.AND P0, PT, R18, 0x3, PT ;  /* 0x000000031200780c */ /* 0x000fda0003f05270 */
[----:B------:R-:W-:Y:S05]  /*7c30*/  @!P0 BRA `(.L_x_178) ;  /* 0x0000000000048947 */ /* 0x000fea0003800000 */
[----:B------:R-:W-:Y:S01]  /*7c40*/  BPT.TRAP 0x1 ;  /* 0x000000040000795c */ /* 0x000fe20000300000 */
.L_x_178:
[----:B------:R-:W0:Y:S01]  /*7c50*/  S2R R3, SR_CgaCtaId ;  /* 0x0000000000037919 */ /* 0x000e220000008800 */
[----:B------:R-:W-:-:S04]  /*7c60*/  MOV R2, 0x400 ;  /* 0x0000040000027802 */ /* 0x000fc80000000f00 */
[----:B0-----:R-:W-:Y:S02]  /*7c70*/  LEA R3, R3, R2, 0x18 ;  /* 0x0000000203037211 */ /* 0x001fe400078ec0ff */
[----:B------:R-:W-:-:S03]  /*7c80*/  SHF.L.U32 R2, R0, 0x1f, RZ ;  /* 0x0000001f00027819 */ /* 0x000fc600000006ff */
[----:B------:R-:W-:-:S04]  /*7c90*/  VIADD R3, R3, 0x18 ;  /* 0x0000001803037836 */ /* 0x000fc80000000000 */
[C---:B------:R-:W-:Y:S02]  /*7ca0*/  IMAD R7, R12.reuse, 0x8, R3 ;  /* 0x000000080c077824 */ /* 0x040fe400078e0203 */
[----:B------:R-:W-:Y:S02]  /*7cb0*/  VIADD R12, R12, 0x1 ;  /* 0x000000010c0c7836 */ /* 0x000fe40000000000 */
[----:B------:R-:W0:Y:S03]  /*7cc0*/  SYNCS.PHASECHK.TRANS64.TRYWAIT P0, [R7+URZ], R2 ;  /* 0x00000002070075a7 */ /* 0x000e26000800017f */
[----:B------:R-:W-:-:S04]  /*7cd0*/  ISETP.NE.AND P1, PT, R12, 0x3, PT ;  /* 0x000000030c00780c */ /* 0x000fc80003f25270 */
[----:B------:R-:W-:Y:S02]  /*7ce0*/  SEL R5, RZ, 0x1, P1 ;  /* 0x00000001ff057807 */ /* 0x000fe40000800000 */
[----:B------:R-:W-:Y:S02]  /*7cf0*/  SEL R12, R12, RZ, P1 ;  /* 0x000000ff0c0c7207 */ /* 0x000fe40000800000 */
[----:B------:R-:W-:-:S03]  /*7d00*/  LOP3.LUT R5, R0, R5, RZ, 0x3c, !PT ;  /* 0x0000000500057212 */ /* 0x000fc600078e3cff */
[----:B------:R-:W-:Y:S01]  /*7d10*/  IMAD R9, R12, 0x8, R3 ;  /* 0x000000080c097824 */ /* 0x000fe200078e0203 */
[----:B------:R-:W-:Y:S01]  /*7d20*/  SHF.L.U32 R4, R5, 0x1f, RZ ;  /* 0x0000001f05047819 */ /* 0x000fe200000006ff */
[----:B0-----:R-:W-:Y:S06]  /*7d30*/  @!P0 BRA `(.L_x_179) ;  /* 0x0000000000bc8947 */ /* 0x001fec0003800000 */
.L_x_189:
[----:B------:R-:W1:Y:S01]  /*7d40*/  SYNCS.PHASECHK.TRANS64.TRYWAIT P0, [R9+URZ], R4 ;  /* 0x00000004090075a7 */ /* 0x000e62000800017f */
[----:B------:R-:W-:-:S05]  /*7d50*/  VIADD R0, R12, 0x1 ;  /* 0x000000010c007836 */ /* 0x000fca0000000000 */
[----:B------:R-:W-:-:S04]  /*7d60*/  ISETP.NE.AND P1, PT, R0, 0x3, PT ;  /* 0x000000030000780c */ /* 0x000fc80003f25270 */
[----:B0-----:R-:W-:Y:S02]  /*7d70*/  SEL R2, RZ, 0x1, P1 ;  /* 0x00000001ff027807 */ /* 0x001fe40000800000 */
[----:B------:R-:W-:Y:S02]  /*7d80*/  SEL R0, R0, RZ, P1 ;  /* 0x000000ff00007207 */ /* 0x000fe40000800000 */
[----:B------:R-:W-:Y:S01]  /*7d90*/  LOP3.LUT R2, R5, R2, RZ, 0x3c, !PT ;  /* 0x0000000205027212 */ /* 0x000fe200078e3cff */
[----:B-1----:R-:W-:Y:S06]  /*7da0*/  @!P0 BRA `(.L_x_180) ;  /* 0x0000000000b48947 */ /* 0x002fec0003800000 */
.L_x_190:
[----:B------:R-:W-:Y:S01]  /*7db0*/  IMAD R3, R0, 0x8, R3 ;  /* 0x0000000800037824 */ /* 0x000fe200078e0203 */
[----:B------:R-:W-:-:S07]  /*7dc0*/  SHF.L.U32 R0, R2, 0x1f, RZ ;  /* 0x0000001f02007819 */ /* 0x000fce00000006ff */
.L_x_181:
[----:B-1----:R1:W2:Y:S02]  /*7dd0*/  SYNCS.PHASECHK.TRANS64.TRYWAIT P0, [R3+URZ], R0 ;  /* 0x00000000030075a7 */ /* 0x0022a4000800017f */
[----:B--2---:R-:W-:Y:S05]  /*7de0*/  @!P0 NANOSLEEP.SYNCS 0x989680 ;  /* 0x009896800000895d */ /* 0x004fea0003900000 */
[----:B------:R-:W2:Y:S02]  /*7df0*/  @!P0 SYNCS.PHASECHK.TRANS64 P0, [R3+URZ], R0 ;  /* 0x00000000030085a7 */ /* 0x000ea4000800007f */
[----:B--2---:R-:W-:Y:S05]  /*7e00*/  @!P0 BRA `(.L_x_181) ;  /* 0xfffffffc00f08947 */ /* 0x004fea000383ffff */
.L_x_177:
[----:B------:R-:W-:Y:S05]  /*7e10*/  BSYNC B0 ;  /* 0x0000000000007941 */ /* 0x000fea0003800000 */
.L_x_176:
[----:B------:R-:W-:Y:S05]  /*7e20*/  EXIT ;  /* 0x000000000000794d */ /* 0x000fea0003800000 */
.L_x_17:
[----:B-1----:R1:W2:Y:S02]  /*7e30*/  SYNCS.PHASECHK.TRANS64.TRYWAIT P1, [R3+URZ], R0 ;  /* 0x00000000030075a7 */ /* 0x0022a4000802017f */
[----:B--2---:R-:W-:Y:S05]  /*7e40*/  @!P1 NANOSLEEP.SYNCS 0x989680 ;  /* 0x009896800000995d */ /* 0x004fea0003900000 */
[----:B------:R-:W2:Y:S02]  /*7e50*/  @!P1 SYNCS.PHASECHK.TRANS64 P1, [R3+URZ], R0 ;  /* 0x00000000030095a7 */ /* 0x000ea4000802007f */
[----:B--2---:R-:W-:Y:S05]  /*7e60*/  @!P1 BRA `(.L_x_17) ;  /* 0xfffffffc00f09947 */ /* 0x004fea000383ffff */
[----:B------:R-:W-:Y:S05]  /*7e70*/  BRA `(.L_x_16) ;  /* 0xffffff9400807947 */ /* 0x000fea000383ffff */
.L_x_22:
[----:B-1----:R-:W-:-:S04]  /*7e80*/  IMAD.U32 R4, RZ, RZ, UR8 ;  /* 0x00000008ff047e24 */ /* 0x002fc8000f8e00ff */
[----:B------:R1:W2:Y:S03]  /*7e90*/  SYNCS.PHASECHK.TRANS64.TRYWAIT P1, [R4+URZ], R3 ;  /* 0x00000003040075a7 */ /* 0x0002a6000802017f */
[----:B--2---:R-:W-:Y:S05]  /*7ea0*/  @!P1 NANOSLEEP.SYNCS 0x989680 ;  /* 0x009896800000995d */ /* 0x004fea0003900000 */
[----:B------:R-:W2:Y:S02]  /*7eb0*/  @!P1 SYNCS.PHASECHK.TRANS64 P1, [R4+URZ], R3 ;  /* 0x00000003040095a7 */ /* 0x000ea4000802007f */
[----:B--2---:R-:W-:Y:S05]  /*7ec0*/  @!P1 BRA `(.L_x_22) ;  /* 0xfffffffc00ec9947 */ /* 0x004fea000383ffff */
[----:B------:R-:W-:Y:S05]  /*7ed0*/  BRA `(.L_x_21) ;  /* 0xffffff9800bc7947 */ /* 0x000fea000383ffff */
.L_x_163:
[----:B------:R-:W-:Y:S01]  /*7ee0*/  BSSY B1, `(.L_x_182) ;  /* 0x0000006000017945 */ /* 0x000fe20003800000 */
[----:B------:R-:W-:-:S07]  /*7ef0*/  IMAD.MOV.U32 R15, RZ, RZ, -0x1 ;  /* 0xffffffffff0f7424 */ /* 0x000fce00078e00ff */
[----:B------:R-:W-:Y:S05]  /*7f00*/  WARPSYNC.COLLECTIVE R15, `(.L_x_183) ;  /* 0x000000000f0c7348 */ /* 0x000fea0003c00000 */
[----:B------:R-:W-:Y:S02]  /*7f10*/  ELECT P6, UR62, PT ;  /* 0x00000000003e782f */ /* 0x000fe400038c0000 */
[----:B------:R-:W-:Y:S01]  /*7f20*/  MOV R14, UR62 ;  /* 0x0000003e000e7c02 */ /* 0x000fe20008000f00 */
[----:B------:R-:W-:Y:S10]  /*7f30*/  ENDCOLLECTIVE ;  /* 0x000000000000791b */ /* 0x000ff40003800000 */
.L_x_183:
[----:B------:R-:W-:Y:S05]  /*7f40*/  BSYNC B1 ;  /* 0x0000000000017941 */ /* 0x000fea0003800000 */
.L_x_182:
[----:B------:R-:W-:Y:S05]  /*7f50*/  BRA `(.L_x_184) ;  /* 0xfffffff000447947 */ /* 0x000fea000383ffff */
.L_x_166:
[----:B0-----:R0:W1:Y:S02]  /*7f60*/  SYNCS.PHASECHK.TRANS64.TRYWAIT P1, [R14+URZ+0x18], R7 ;  /* 0x000018070e0075a7 */ /* 0x001064000802017f */
[----:B-1----:R-:W-:Y:S05]  /*7f70*/  @!P1 NANOSLEEP.SYNCS 0x989680 ;  /* 0x009896800000995d */ /* 0x002fea0003900000 */
[----:B------:R-:W1:Y:S02]  /*7f80*/  @!P1 SYNCS.PHASECHK.TRANS64 P1, [R14+URZ+0x18], R7 ;  /* 0x000018070e0095a7 */ /* 0x000e64000802007f */
[----:B-1----:R-:W-:Y:S05]  /*7f90*/  @!P1 BRA `(.L_x_166) ;  /* 0xfffffffc00f09947 */ /* 0x002fea000383ffff */
[----:B------:R-:W-:Y:S05]  /*7fa0*/  BRA `(.L_x_185) ;  /* 0xfffffff000847947 */ /* 0x000fea000383ffff */
.L_x_175:
[----:B------:R-:W-:Y:S01]  /*7fb0*/  BSSY B0, `(.L_x_186) ;  /* 0x0000006000007945 */ /* 0x000fe20003800000 */
[----:B------:R-:W-:-:S07]  /*7fc0*/  IMAD.MOV.U32 R15, RZ, RZ, -0x1 ;  /* 0xffffffffff0f7424 */ /* 0x000fce00078e00ff */
[----:B------:R-:W-:Y:S05]  /*7fd0*/  WARPSYNC.COLLECTIVE R15, `(.L_x_187) ;  /* 0x000000000f0c7348 */ /* 0x000fea0003c00000 */
[----:B------:R-:W-:Y:S02]  /*7fe0*/  ELECT P6, UR62, PT ;  /* 0x00000000003e782f */ /* 0x000fe400038c0000 */
[----:B------:R-:W-:Y:S01]  /*7ff0*/  MOV R14, UR62 ;  /* 0x0000003e000e7c02 */ /* 0x000fe20008000f00 */
[----:B------:R-:W-:Y:S10]  /*8000*/  ENDCOLLECTIVE ;  /* 0x000000000000791b */ /* 0x000ff40003800000 */
.L_x_187:
[----:B------:R-:W-:Y:S05]  /*8010*/  BSYNC B0 ;  /* 0x0000000000007941 */ /* 0x000fea0003800000 */
.L_x_186:
[----:B------:R-:W-:Y:S05]  /*8020*/  BRA `(.L_x_188) ;  /* 0xfffffff800f07947 */ /* 0x000fea000383ffff */
.L_x_179:
[----:B0-----:R0:W1:Y:S02]  /*8030*/  SYNCS.PHASECHK.TRANS64.TRYWAIT P0, [R7+URZ], R2 ;  /* 0x00000002070075a7 */ /* 0x001064000800017f */
[----:B-1----:R-:W-:Y:S05]  /*8040*/  @!P0 NANOSLEEP.SYNCS 0x989680 ;  /* 0x009896800000895d */ /* 0x002fea0003900000 */
[----:B------:R-:W1:Y:S02]  /*8050*/  @!P0 SYNCS.PHASECHK.TRANS64 P0, [R7+URZ], R2 ;  /* 0x00000002070085a7 */ /* 0x000e64000800007f */
[----:B-1----:R-:W-:Y:S05]  /*8060*/  @!P0 BRA `(.L_x_179) ;  /* 0xfffffffc00f08947 */ /* 0x002fea000383ffff */
[----:B------:R-:W-:Y:S05]  /*8070*/  BRA `(.L_x_189) ;  /* 0xfffffffc00307947 */ /* 0x000fea000383ffff */
.L_x_180:
[----:B0-----:R0:W1:Y:S02]  /*8080*/  SYNCS.PHASECHK.TRANS64.TRYWAIT P0, [R9+URZ], R4 ;  /* 0x00000004090075a7 */ /* 0x001064000800017f */
[----:B-1----:R-:W-:Y:S05]  /*8090*/  @!P0 NANOSLEEP.SYNCS 0x989680 ;  /* 0x009896800000895d */ /* 0x002fea0003900000 */
[----:B------:R-:W1:Y:S02]  /*80a0*/  @!P0 SYNCS.PHASECHK.TRANS64 P0, [R9+URZ], R4 ;  /* 0x00000004090085a7 */ /* 0x000e64000800007f */
[----:B-1----:R-:W-:Y:S05]  /*80b0*/  @!P0 BRA `(.L_x_180) ;  /* 0xfffffffc00f08947 */ /* 0x002fea000383ffff */
[----:B------:R-:W-:Y:S05]  /*80c0*/  BRA `(.L_x_190) ;  /* 0xfffffffc00387947 */ /* 0x000fea000383ffff */
.L_x_191:
[----:B------:R-:W-:-:S00]  /*80d0*/  BRA `(.L_x_191) ;  /* 0xfffffffc00fc7947 */ /* 0x000fc0000383ffff */
[----:B------:R-:W-:-:S00]  /*80e0*/  NOP ;  /* 0x0000000000007918 */ /* 0x000fc00000000000 */
        /* <DEDUP_REMOVED lines=9> */
.L_x_192:


//--------------------- .nv.global.init           --------------------------
	.section	.nv.global.init,"aw",@progbits
.nv.global.init:
	.type		$str$22,@object
	.size		$str$22,($str$23 - $str$22)
$str$22:
        /*0000*/ 	.byte	0x6b, 0x5f, 0x74, 0x69, 0x6c, 0x65, 0x5f, 0x63, 0x6f, 0x75, 0x6e, 0x74, 0x20, 0x3e, 0x3d, 0x20
        /*0010*/ 	.byte	0x31, 0x00
	.type		$str$23,@object
	.size		$str$23,(__unnamed_1 - $str$23)
$str$23:
        /*0012*/ 	.byte	0x2f, 0x74, 0x6d, 0x70, 0x2f, 0x63, 0x75, 0x74, 0x6c, 0x61, 0x73, 0x73, 0x5f, 0x73, 0x77, 0x65
        /*0022*/ 	.byte	0x65, 0x70, 0x5f, 0x73, 0x72, 0x63, 0x2f, 0x69, 0x6e, 0x63, 0x6c, 0x75, 0x64, 0x65, 0x2f, 0x63
        /*0032*/ 	.byte	0x75, 0x74, 0x6c, 0x61, 0x73, 0x73, 0x2f, 0x67, 0x65, 0x6d, 0x6d, 0x2f, 0x63, 0x6f, 0x6c, 0x6c
        /*0042*/ 	.byte	0x65, 0x63, 0x74, 0x69, 0x76, 0x65, 0x2f, 0x73, 0x6d, 0x39, 0x30, 0x5f, 0x6d, 0x6d, 0x61, 0x5f
        /*0052*/ 	.byte	0x74, 0x6d, 0x61, 0x5f, 0x67, 0x6d, 0x6d, 0x61, 0x5f, 0x73, 0x73, 0x5f, 0x77, 0x61, 0x72, 0x70
        /*0062*/ 	.byte	0x73, 0x70, 0x65, 0x63, 0x69, 0x61, 0x6c, 0x69, 0x7a, 0x65, 0x64, 0x2e, 0x68, 0x70, 0x70, 0x00
	.type		__unnamed_1,@object
	.size		__unnamed_1,(.L_0 - __unnamed_1)
__unnamed_1:
        /*0072*/ 	.byte	0x76, 0x6f, 0x69, 0x64, 0x20, 0x63, 0x75, 0x74, 0x6c, 0x61, 0x73, 0x73, 0x3a, 0x3a, 0x67, 0x65
        /* <DEDUP_REMOVED lines=180> */
        /*0bc2*/ 	.byte	0x65, 0x6e, 0x74, 0x69, 0x74, 0x79, 0x5d, 0x00
.L_0:


//--------------------- .nv.shared._ZN7cutlass13device_kernelINS_4gemm6kernel13GemmUniversalIN4cute5tupleIJiiiiEEENS1_10collective13CollectiveMmaINS1_34MainloopSm90TmaGmmaWarpSpecializedILi3ENS5_IJNS4_1CILi1EEESB_SB_EEENS1_35KernelTmaWarpSpecializedCooperativeEEENS5_IJNSA_ILi128EEESF_SF_EEENS_10bfloat16_tENS5_IJSB_llEEESH_SI_NS4_8TiledMMAINS4_8MMA_AtomIJNS4_4SM904GMMA28MMA_64x128x16_F32BF16BF16_SSILNSM_5MajorE1ELSO_1ELNSM_7ScaleInE1ELSP_1EEEEEENS4_6LayoutINS5_IJNSA_ILi2EEESB_SB_EEENS5_IJSB_NSA_ILi0EEESV_EEEEENS5_IJNS4_10UnderscoreESY_SY_EEEEENS4_13SM90_TMA_LOADENS4_14ComposedLayoutINS4_7SwizzleILi3ELi4ELi3EEENS4_18smem_ptr_flag_bitsILi16EEENSS_INS5_IJNSA_ILi64EEENSA_ILi8EEEEEENS5_IJSB_S17_EEEEEEEvNS4_8identityES11_S1C_vS1D_EENS_8epilogue10collective6detail29Sm90TmaWarpSpecializedAdapterINS1G_15DefaultEpilogueISH_NS5_IJlSB_lEEES1K_NS1F_6thread17LinearCombinationISH_Li1EffLNS1L_9ScaleType4KindE0ELNS_15FloatRoundStyleE2ESH_EENS1_15EpilogueDefaultEEEEEvvEEEEvNT_6ParamsE --------------------------
	.section	.nv.shared._ZN7cutlass13device_kernelINS_4gemm6kernel13GemmUniversalIN4cute5tupleIJiiiiEEENS1_10collective13CollectiveMmaINS1_34MainloopSm90TmaGmmaWarpSpecializedILi3ENS5_IJNS4_1CILi1EEESB_SB_EEENS1_35KernelTmaWarpSpecializedCooperativeEEENS5_IJNSA_ILi128EEESF_SF_EEENS_10bfloat16_tENS5_IJSB_llEEESH_SI_NS4_8TiledMMAINS4_8MMA_AtomIJNS4_4SM904GMMA28MMA_64x128x16_F32BF16BF16_SSILNSM_5MajorE1ELSO_1ELNSM_7ScaleInE1ELSP_1EEEEEENS4_6LayoutINS5_IJNSA_ILi2EEESB_SB_EEENS5_IJSB_NSA_ILi0EEESV_EEEEENS5_IJNS4_10UnderscoreESY_SY_EEEEENS4_13SM90_TMA_LOADENS4_14ComposedLayoutINS4_7SwizzleILi3ELi4ELi3EEENS4_18smem_ptr_flag_bitsILi16EEENSS_INS5_IJNSA_ILi64EEENSA_ILi8EEEEEENS5_IJSB_S17_EEEEEEEvNS4_8identityES11_S1C_vS1D_EENS_8epilogue10collective6detail29Sm90TmaWarpSpecializedAdapterINS1G_15DefaultEpilogueISH_NS5_IJlSB_lEEES1K_NS1F_6thread17LinearCombinationISH_Li1EffLNS1L_9ScaleType4KindE0ELNS_15FloatRoundStyleE2ESH_EENS1_15EpilogueDefaultEEEEEvvEEEEvNT_6ParamsE,"aw",@nobits
	.sectionflags	@""
	.align	16
	.zero		1024


//--------------------- .nv.shared.reserved.0     --------------------------
	.section	.nv.shared.reserved.0,"aw",@nobits
	.weak		__nv_reservedSMEM_offset_0_alias
	.size		__nv_reservedSMEM_offset_0_alias, 0, 0
	.other		__nv_reservedSMEM_offset_0_alias,@"STO_CUDA_RESERVED_SHARED STV_DEFAULT"
__nv_reservedSMEM_offset_0_alias:
	.zero		0


//--------------------- .nv.global                --------------------------
	.section	.nv.global,"aw",@nobits
.nv.global:
	.type		_ZN40_INTERNAL_e023c6d7_4_k_cu_903ade9f_243254cute1_E,@object
	.size		_ZN40_INTERNAL_e023c6d7_4_k_cu_903ade9f_243254cute1_E,(_ZN40_INTERNAL_e023c6d7_4_k_cu_903ade9f_243254cuda3std3__45__cpo6cbeginE - _ZN40_INTERNAL_e023c6d7_4_k_cu_903ade9f_243254cute1_E)
_ZN40_INTERNAL_e023c6d7_4_k_cu_903ade9f_243254cute1_E:
	.zero		1
	.type		_ZN40_INTERNAL_e023c6d7_4_k_cu_903ade9f_243254cuda3std3__45__cpo6cbeginE,@object
	.size		_ZN40_INTERNAL_e023c6d7_4_k_cu_903ade9f_243254cuda3std3__45__cpo6cbeginE,(_ZN40_INTERNAL_e023c6d7_4_k_cu_903ade9f_243254cuda3std3__48in_placeE - _ZN40_INTERNAL_e023c6d7_4_k_cu_903ade9f_243254cuda3std3__45__cpo6cbeginE)
_ZN40_INTERNAL_e023c6d7_4_k_cu_903ade9f_243254cuda3std3__45__cpo6cbeginE:
	.zero		1
	.type		_ZN40_INTERNAL_e023c6d7_4_k_cu_903ade9f_243254cuda3std3__48in_placeE,@object
	.size		_ZN40_INTERNAL_e023c6d7_4_k_cu_903ade9f_243254cuda3std3__48in_placeE,(_ZN40_INTERNAL_e023c6d7_4_k_cu_903ade9f_243254cuda3std6ranges3__45__cpo9iter_moveE - _ZN40_INTERNAL_e023c6d7_4_k_cu_903ade9f_243254cuda3std3__48in_placeE)
_ZN40_INTERNAL_e023c6d7_4_k_cu_903ade9f_243254cuda3std3__48in_placeE:
	.zero		1
	.type		_ZN40_INTERNAL_e023c6d7_4_k_cu_903ade9f_243254cuda3std6ranges3__45__cpo9iter_moveE,@object
	.size		_ZN40_INTERNAL_e023c6d7_4_k_cu_903ade9f_243254cuda3std6ranges3__45__cpo9iter_moveE,(_ZN40_INTERNAL_e023c6d7_4_k_cu_903ade9f_243254cuda3std3__45__cpo5beginE - _ZN40_INTERNAL_e023c6d7_4_k_cu_903ade9f_243254cuda3std6ranges3__45__cpo9iter_moveE)
_ZN40_INTERNAL_e023c6d7_4_k_cu_903ade9f_243254cuda3std6ranges3__45__cpo9iter_moveE:
	.zero		1
	.type		_ZN40_INTERNAL_e023c6d7_4_k_cu_903ade9f_243254cuda3std3__45__cpo5beginE,@object
	.size		_ZN40_INTERNAL_e023c6d7_4_k_cu_903ade9f_243254cuda3std3__45__cpo5beginE,(_ZN40_INTERNAL_e023c6d7_4_k_cu_903ade9f_243254cuda3std3__442_GLOBAL__N__e023c6d7_4_k_cu_903ade9f_243256ignoreE - _ZN40_INTERNAL_e023c6d7_4_k_cu_903ade9f_243254cuda3std3__45__cpo5beginE)
_ZN40_INTERNAL_e023c6d7_4_k_cu_903ade9f_243254cuda3std3__45__cpo5beginE:
	.zero		1
	.type		_ZN40_INTERNAL_e023c6d7_4_k_cu_903ade9f_243254cuda3std3__442_GLOBAL__N__e023c6d7_4_k_cu_903ade9f_243256ignoreE,@object
	.size		_ZN40_INTERNAL_e023c6d7_4_k_cu_903ade9f_243254cuda3std3__442_GLOBAL__N__e023c6d7_4_k_cu_903ade9f_243256ignoreE,(_ZN40_INTERNAL_e023c6d7_4_k_cu_903ade9f_243254cute7productE - _ZN40_INTERNAL_e023c6d7_4_k_cu_903ade9f_243254cuda3std3__442_GLOBAL__N__e023c6d7_4_k_cu_903ade9f_243256ignoreE)
_ZN40_INTERNAL_e023c6d7_4_k_cu_903ade9f_243254cuda3std3__442_GLOBAL__N__e023c6d7_4_k_cu_903ade9f_243256ignoreE:
	.zero		1
	.type		_ZN40_INTERNAL_e023c6d7_4_k_cu_903ade9f_243254cute7productE,@object
	.size		_ZN40_INTERNAL_e023c6d7_4_k_cu_903ade9f_243254cute7productE,(_ZN40_INTERNAL_e023c6d7_4_k_cu_903ade9f_243254cuda3std3__45__cpo3endE - _ZN40_INTERNAL_e023c6d7_4_k_cu_903ade9f_243254cute7productE)
_ZN40_INTERNAL_e023c6d7_4_k_cu_903ade9f_243254cute7productE:
	.zero		1
	.type		_ZN40_INTERNAL_e023c6d7_4_k_cu_903ade9f_243254cuda3std3__45__cpo3endE,@object
	.size		_ZN40_INTERNAL_e023c6d7_4_k_cu_903ade9f_243254cuda3std3__45__cpo3endE,(_ZN40_INTERNAL_e023c6d7_4_k_cu_903ade9f_243254cuda3std3__419piecewise_constructE - _ZN40_INTERNAL_e023c6d7_4_k_cu_903ade9f_243254cuda3std3__45__cpo3endE)
_ZN40_INTERNAL_e023c6d7_4_k_cu_903ade9f_243254cuda3std3__45__cpo3endE:
	.zero		1
	.type		_ZN40_INTERNAL_e023c6d7_4_k_cu_903ade9f_243254cuda3std3__419piecewise_constructE,@object
	.size		_ZN40_INTERNAL_e023c6d7_4_k_cu_903ade9f_243254cuda3std3__419piecewise_constructE,(_ZN40_INTERNAL_e023c6d7_4_k_cu_903ade9f_243254cuda3std3__45__cpo4cendE - _ZN40_INTERNAL_e023c6d7_4_k_cu_903ade9f_243254cuda3std3__419piecewise_constructE)
_ZN40_INTERNAL_e023c6d7_4_k_cu_903ade9f_243254cuda3std3__419piecewise_constructE:
	.zero		1
	.type		_ZN40_INTERNAL_e023c6d7_4_k_cu_903ade9f_243254cuda3std3__45__cpo4cendE,@object
	.size		_ZN40_INTERNAL_e023c6d7_4_k_cu_903ade9f_243254cuda3std3__45__cpo4cendE,(_ZN40_INTERNAL_e023c6d7_4_k_cu_903ade9f_243254cuda3std6ranges3__45__cpo4swapE - _ZN40_INTERNAL_e023c6d7_4_k_cu_903ade9f_243254cuda3std3__45__cpo4cendE)
_ZN40_INTERNAL_e023c6d7_4_k_cu_903ade9f_243254cuda3std3__45__cpo4cendE:
	.zero		1
	.type		_ZN40_INTERNAL_e023c6d7_4_k_cu_903ade9f_243254cuda3std6ranges3__45__cpo4swapE,@object
	.size		_ZN40_INTERNAL_e023c6d7_4_k_cu_903ade9f_243254cuda3std6ranges3__45__cpo4swapE,(.L_8 - _ZN40_INTERNAL_e023c6d7_4_k_cu_903ade9f_243254cuda3std6ranges3__45__cpo4swapE)
_ZN40_INTERNAL_e023c6d7_4_k_cu_903ade9f_243254cuda3std6ranges3__45__cpo4swapE:
	.zero		1
.L_8:


//--------------------- .nv.constant0._ZN7cutlass13device_kernelINS_4gemm6kernel13GemmUniversalIN4cute5tupleIJiiiiEEENS1_10collective13CollectiveMmaINS1_34MainloopSm90TmaGmmaWarpSpecializedILi3ENS5_IJNS4_1CILi1EEESB_SB_EEENS1_35KernelTmaWarpSpecializedCooperativeEEENS5_IJNSA_ILi128EEESF_SF_EEENS_10bfloat16_tENS5_IJSB_llEEESH_SI_NS4_8TiledMMAINS4_8MMA_AtomIJNS4_4SM904GMMA28MMA_64x128x16_F32BF16BF16_SSILNSM_5MajorE1ELSO_1ELNSM_7ScaleInE1ELSP_1EEEEEENS4_6LayoutINS5_IJNSA_ILi2EEESB_SB_EEENS5_IJSB_NSA_ILi0EEESV_EEEEENS5_IJNS4_10UnderscoreESY_SY_EEEEENS4_13SM90_TMA_LOADENS4_14ComposedLayoutINS4_7SwizzleILi3ELi4ELi3EEENS4_18smem_ptr_flag_bitsILi16EEENSS_INS5_IJNSA_ILi64EEENSA_ILi8EEEEEENS5_IJSB_S17_EEEEEEEvNS4_8identityES11_S1C_vS1D_EENS_8epilogue10collective6detail29Sm90TmaWarpSpecializedAdapterINS1G_15DefaultEpilogueISH_NS5_IJlSB_lEEES1K_NS1F_6thread17LinearCombinationISH_Li1EffLNS1L_9ScaleType4KindE0ELNS_15FloatRoundStyleE2ESH_EENS1_15EpilogueDefaultEEEEEvvEEEEvNT_6ParamsE --------------------------
	.section	.nv.constant0._ZN7cutlass13device_kernelINS_4gemm6kernel13GemmUniversalIN4cute5tupleIJiiiiEEENS1_10collective13CollectiveMmaINS1_34MainloopSm90TmaGmmaWarpSpecializedILi3ENS5_IJNS4_1CILi1EEESB_SB_EEENS1_35KernelTmaWarpSpecializedCooperativeEEENS5_IJNSA_ILi128EEESF_SF_EEENS_10bfloat16_tENS5_IJSB_llEEESH_SI_NS4_8TiledMMAINS4_8MMA_AtomIJNS4_4SM904GMMA28MMA_64x128x16_F32BF16BF16_SSILNSM_5MajorE1ELSO_1ELNSM_7ScaleInE1ELSP_1EEEEEENS4_6LayoutINS5_IJNSA_ILi2EEESB_SB_EEENS5_IJSB_NSA_ILi0EEESV_EEEEENS5_IJNS4_10UnderscoreESY_SY_EEEEENS4_13SM90_TMA_LOADENS4_14ComposedLayoutINS4_7SwizzleILi3ELi4ELi3EEENS4_18smem_ptr_flag_bitsILi16EEENSS_INS5_IJNSA_ILi64EEENSA_ILi8EEEEEENS5_IJSB_S17_EEEEEEEvNS4_8identityES11_S1C_vS1D_EENS_8epilogue10collective6detail29Sm90TmaWarpSpecializedAdapterINS1G_15DefaultEpilogueISH_NS5_IJlSB_lEEES1K_NS1F_6thread17LinearCombinationISH_Li1EffLNS1L_9ScaleType4KindE0ELNS_15FloatRoundStyleE2ESH_EENS1_15EpilogueDefaultEEEEEvvEEEEvNT_6ParamsE,"a",@progbits
	.sectionflags	@""
	.align	4
.nv.constant0._ZN7cutlass13device_kernelINS_4gemm6kernel13GemmUniversalIN4cute5tupleIJiiiiEEENS1_10collective13CollectiveMmaINS1_34MainloopSm90TmaGmmaWarpSpecializedILi3ENS5_IJNS4_1CILi1EEESB_SB_EEENS1_35KernelTmaWarpSpecializedCooperativeEEENS5_IJNSA_ILi128EEESF_SF_EEENS_10bfloat16_tENS5_IJSB_llEEESH_SI_NS4_8TiledMMAINS4_8MMA_AtomIJNS4_4SM904GMMA28MMA_64x128x16_F32BF16BF16_SSILNSM_5MajorE1ELSO_1ELNSM_7ScaleInE1ELSP_1EEEEEENS4_6LayoutINS5_IJNSA_ILi2EEESB_SB_EEENS5_IJSB_NSA_ILi0EEESV_EEEEENS5_IJNS4_10UnderscoreESY_SY_EEEEENS4_13SM90_TMA_LOADENS4_14ComposedLayoutINS4_7SwizzleILi3ELi4ELi3EEENS4_18smem_ptr_flag_bitsILi16EEENSS_INS5_IJNSA_ILi64EEENSA_ILi8EEEEEENS5_IJSB_S17_EEEEEEEvNS4_8identityES11_S1C_vS1D_EENS_8epilogue10collective6detail29Sm90TmaWarpSpecializedAdapterINS1G_15DefaultEpilogueISH_NS5_IJlSB_lEEES1K_NS1F_6thread17LinearCombinationISH_Li1EffLNS1L_9ScaleType4KindE0ELNS_15FloatRoundStyleE2ESH_EENS1_15EpilogueDefaultEEEEEvvEEEEvNT_6ParamsE:
	.zero		1664


//--------------------- SYMBOLS --------------------------

	.type		.nv.reservedSmem.offset0,@object
	.size		.nv.reservedSmem.offset0,0x4
	.type		__assertfail,@function
